	.target	sm_100a

	.elftype	@"ET_EXEC"


//--------------------- .note.nv.tkinfo           --------------------------
	.section	.note.nv.tkinfo,"",@"SHT_NOTE"
	.sectionflags	@"SHF_NOTE_NV_TKINFO"
	.tkinfo
        /*0018*/ 	.word	0x00000002
        /*0030*/ 	.string	""
        /*0030*/ 	.string	"ptxas"
        /*0030*/ 	.string	"Cuda compilation tools, release 13.0, V13.0.88"
        /*0030*/ 	.string	"Build cuda_13.0.r13.0/compiler.36424714_0"
        /*0030*/ 	.string	"-arch sm_100a -m 64 "



//--------------------- .note.nv.cuinfo           --------------------------
	.section	.note.nv.cuinfo,"",@"SHT_NOTE"
	.sectionflags	@"SHF_NOTE_NV_CUINFO"
        /*0018*/ 	.short	0x0002
        /*001a*/ 	.short	0x0064
        /*001c*/ 	.short	0x0082
	.zero		2


//--------------------- .nv.info                  --------------------------
	.section	.nv.info,"",@"SHT_CUDA_INFO"
	.align	4


	//----- nvinfo : EIATTR_REGCOUNT
	.align		4
        /*0000*/ 	.byte	0x04, 0x2f
        /*0002*/ 	.short	(.L_19 - .L_18)
	.align		4
.L_18:
        /*0004*/ 	.word	index@(_ZN7cutlass13device_kernelINS_4gemm6kernel13GemmUniversalIN4cute5tupleIJiiiiEEENS1_10collective13CollectiveMmaINS1_35MainloopSm100TmaUmmaWarpSpecializedILi8ELi2ELi4ENS5_IJNS4_1CILi2EEENSA_ILi1EEESC_EEEEENS5_IJNSA_ILi128EEENSA_ILi64EEESG_EEENS_10tfloat32_tENS5_IJlSC_lEEESI_SJ_NS4_8TiledMMAINS4_8MMA_AtomIJNS4_23SM100_MMA_TF32_2x1SM_SSISI_SI_fLi128ELi64ELNS4_4UMMA5MajorE0ELSO_0ELNSN_7ScaleInE0ELSP_0EEEEEENS4_6LayoutINS5_IJSC_SC_SC_EEENS5_IJNSA_ILi0EEESU_SU_EEEEENS5_IJNS4_10UnderscoreESX_SX_EEEEENS4_18SM100_TMA_2SM_LOADENS4_14ComposedLayoutINS4_7SwizzleILi3ELi4ELi3EEENS4_18smem_ptr_flag_bitsILi32EEENSS_INS5_IJNSA_ILi8EEENSA_ILi32EEEEEENS5_IJS17_SC_EEEEEEEvNS4_8identityES10_S1B_vS1C_EENS_8epilogue10collective18CollectiveEpilogueINS1E_23Sm100TmaWarpSpecializedILi3ELi2ELi16ELb1ELb0EEEJNS5_IJSG_SG_SG_EEENS5_IJNSS_ISG_SC_EENSS_INS5_IJNSA_ILi16EEESB_EEENS5_IJSC_S17_EEEEEEEESI_SJ_SI_SJ_NS1E_6fusion15FusionCallbacksIS1I_NS1Q_17LinearCombinationISI_fSI_fLNS_15FloatRoundStyleE2EEES1J_S1P_JEEENS4_5SM1004TMEM4LOAD26SM100_TMEM_LOAD_32dp32b16xENS4_13SM90_TMA_LOADENS11_INS12_ILi2ELi4ELi3EEES15_NSS_INS5_IJS16_S1L_EEENS5_IJS1L_SC_EEEEEEENS4_39AutoVectorizingCopyWithAssumedAlignmentILi128EEENS4_14SM90_TMA_STOREES25_S27_S27_EEEvvEEEEvNT_6ParamsE)
        /*0008*/ 	.word	0x0000005f


	//----- nvinfo : EIATTR_FRAME_SIZE
	.align		4
.L_19:
        /*000c*/ 	.byte	0x04, 0x11
        /*000e*/ 	.short	(.L_21 - .L_20)
	.align		4
.L_20:
        /*0010*/ 	.word	index@($__internal_2_$__cuda_sm10x_tcgen05_guardrail_trap_unallocated_columns_being_dealloced)
        /*0014*/ 	.word	0x00000000


	//----- nvinfo : EIATTR_FRAME_SIZE
	.align		4
.L_21:
        /*0018*/ 	.byte	0x04, 0x11
        /*001a*/ 	.short	(.L_23 - .L_22)
	.align		4
.L_22:
        /*001c*/ 	.word	index@($__internal_1_$__cuda_sm10x_tcgen05_guardrail_trap_phase_invalid_during_alloc)
        /*0020*/ 	.word	0x00000000


	//----- nvinfo : EIATTR_FRAME_SIZE
	.align		4
.L_23:
        /*0024*/ 	.byte	0x04, 0x11
        /*0026*/ 	.short	(.L_25 - .L_24)
	.align		4
.L_24:
        /*0028*/ 	.word	index@($__internal_0_$__cuda_sm10x_tcgen05_guardrail_trap_col_being_dealloced_not_returned_by_alloc)
        /*002c*/ 	.word	0x00000000


	//----- nvinfo : EIATTR_FRAME_SIZE
	.align		4
.L_25:
        /*0030*/ 	.byte	0x04, 0x11
        /*0032*/ 	.short	(.L_27 - .L_26)
	.align		4
.L_26:
        /*0034*/ 	.word	index@(_ZN7cutlass13device_kernelINS_4gemm6kernel13GemmUniversalIN4cute5tupleIJiiiiEEENS1_10collective13CollectiveMmaINS1_35MainloopSm100TmaUmmaWarpSpecializedILi8ELi2ELi4ENS5_IJNS4_1CILi2EEENSA_ILi1EEESC_EEEEENS5_IJNSA_ILi128EEENSA_ILi64EEESG_EEENS_10tfloat32_tENS5_IJlSC_lEEESI_SJ_NS4_8TiledMMAINS4_8MMA_AtomIJNS4_23SM100_MMA_TF32_2x1SM_SSISI_SI_fLi128ELi64ELNS4_4UMMA5MajorE0ELSO_0ELNSN_7ScaleInE0ELSP_0EEEEEENS4_6LayoutINS5_IJSC_SC_SC_EEENS5_IJNSA_ILi0EEESU_SU_EEEEENS5_IJNS4_10UnderscoreESX_SX_EEEEENS4_18SM100_TMA_2SM_LOADENS4_14ComposedLayoutINS4_7SwizzleILi3ELi4ELi3EEENS4_18smem_ptr_flag_bitsILi32EEENSS_INS5_IJNSA_ILi8EEENSA_ILi32EEEEEENS5_IJS17_SC_EEEEEEEvNS4_8identityES10_S1B_vS1C_EENS_8epilogue10collective18CollectiveEpilogueINS1E_23Sm100TmaWarpSpecializedILi3ELi2ELi16ELb1ELb0EEEJNS5_IJSG_SG_SG_EEENS5_IJNSS_ISG_SC_EENSS_INS5_IJNSA_ILi16EEESB_EEENS5_IJSC_S17_EEEEEEEESI_SJ_SI_SJ_NS1E_6fusion15FusionCallbacksIS1I_NS1Q_17LinearCombinationISI_fSI_fLNS_15FloatRoundStyleE2EEES1J_S1P_JEEENS4_5SM1004TMEM4LOAD26SM100_TMEM_LOAD_32dp32b16xENS4_13SM90_TMA_LOADENS11_INS12_ILi2ELi4ELi3EEES15_NSS_INS5_IJS16_S1L_EEENS5_IJS1L_SC_EEEEEEENS4_39AutoVectorizingCopyWithAssumedAlignmentILi128EEENS4_14SM90_TMA_STOREES25_S27_S27_EEEvvEEEEvNT_6ParamsE)
        /*0038*/ 	.word	0x00000000


	//----- nvinfo : EIATTR_MIN_STACK_SIZE
	.align		4
.L_27:
        /*003c*/ 	.byte	0x04, 0x12
        /*003e*/ 	.short	(.L_29 - .L_28)
	.align		4
.L_28:
        /*0040*/ 	.word	index@(_ZN7cutlass13device_kernelINS_4gemm6kernel13GemmUniversalIN4cute5tupleIJiiiiEEENS1_10collective13CollectiveMmaINS1_35MainloopSm100TmaUmmaWarpSpecializedILi8ELi2ELi4ENS5_IJNS4_1CILi2EEENSA_ILi1EEESC_EEEEENS5_IJNSA_ILi128EEENSA_ILi64EEESG_EEENS_10tfloat32_tENS5_IJlSC_lEEESI_SJ_NS4_8TiledMMAINS4_8MMA_AtomIJNS4_23SM100_MMA_TF32_2x1SM_SSISI_SI_fLi128ELi64ELNS4_4UMMA5MajorE0ELSO_0ELNSN_7ScaleInE0ELSP_0EEEEEENS4_6LayoutINS5_IJSC_SC_SC_EEENS5_IJNSA_ILi0EEESU_SU_EEEEENS5_IJNS4_10UnderscoreESX_SX_EEEEENS4_18SM100_TMA_2SM_LOADENS4_14ComposedLayoutINS4_7SwizzleILi3ELi4ELi3EEENS4_18smem_ptr_flag_bitsILi32EEENSS_INS5_IJNSA_ILi8EEENSA_ILi32EEEEEENS5_IJS17_SC_EEEEEEEvNS4_8identityES10_S1B_vS1C_EENS_8epilogue10collective18CollectiveEpilogueINS1E_23Sm100TmaWarpSpecializedILi3ELi2ELi16ELb1ELb0EEEJNS5_IJSG_SG_SG_EEENS5_IJNSS_ISG_SC_EENSS_INS5_IJNSA_ILi16EEESB_EEENS5_IJSC_S17_EEEEEEEESI_SJ_SI_SJ_NS1E_6fusion15FusionCallbacksIS1I_NS1Q_17LinearCombinationISI_fSI_fLNS_15FloatRoundStyleE2EEES1J_S1P_JEEENS4_5SM1004TMEM4LOAD26SM100_TMEM_LOAD_32dp32b16xENS4_13SM90_TMA_LOADENS11_INS12_ILi2ELi4ELi3EEES15_NSS_INS5_IJS16_S1L_EEENS5_IJS1L_SC_EEEEEEENS4_39AutoVectorizingCopyWithAssumedAlignmentILi128EEENS4_14SM90_TMA_STOREES25_S27_S27_EEEvvEEEEvNT_6ParamsE)
        /*0044*/ 	.word	0x00000000
.L_29:


//--------------------- .nv.compat                --------------------------
	.section	.nv.compat,"",@"SHT_CUDA_COMPAT_INFO"
	.align	4
        /*0000*/ 	.byte	0x02, 0x09, 0x01, 0x00, 0x02, 0x02, 0x02, 0x00, 0x02, 0x05, 0x05, 0x00, 0x03, 0x07, 0x01, 0x01
        /*0010*/ 	.byte	0x02, 0x03, 0x01, 0x00, 0x02, 0x06, 0x01, 0x00, 0x04, 0x0b, 0x08, 0x00, 0x09, 0x00, 0x00, 0x00
        /*0020*/ 	.byte	0x00, 0x00, 0x00, 0x00


//--------------------- .nv.info._ZN7cutlass13device_kernelINS_4gemm6kernel13GemmUniversalIN4cute5tupleIJiiiiEEENS1_10collective13CollectiveMmaINS1_35MainloopSm100TmaUmmaWarpSpecializedILi8ELi2ELi4ENS5_IJNS4_1CILi2EEENSA_ILi1EEESC_EEEEENS5_IJNSA_ILi128EEENSA_ILi64EEESG_EEENS_10tfloat32_tENS5_IJlSC_lEEESI_SJ_NS4_8TiledMMAINS4_8MMA_AtomIJNS4_23SM100_MMA_TF32_2x1SM_SSISI_SI_fLi128ELi64ELNS4_4UMMA5MajorE0ELSO_0ELNSN_7ScaleInE0ELSP_0EEEEEENS4_6LayoutINS5_IJSC_SC_SC_EEENS5_IJNSA_ILi0EEESU_SU_EEEEENS5_IJNS4_10UnderscoreESX_SX_EEEEENS4_18SM100_TMA_2SM_LOADENS4_14ComposedLayoutINS4_7SwizzleILi3ELi4ELi3EEENS4_18smem_ptr_flag_bitsILi32EEENSS_INS5_IJNSA_ILi8EEENSA_ILi32EEEEEENS5_IJS17_SC_EEEEEEEvNS4_8identityES10_S1B_vS1C_EENS_8epilogue10collective18CollectiveEpilogueINS1E_23Sm100TmaWarpSpecializedILi3ELi2ELi16ELb1ELb0EEEJNS5_IJSG_SG_SG_EEENS5_IJNSS_ISG_SC_EENSS_INS5_IJNSA_ILi16EEESB_EEENS5_IJSC_S17_EEEEEEEESI_SJ_SI_SJ_NS1E_6fusion15FusionCallbacksIS1I_NS1Q_17LinearCombinationISI_fSI_fLNS_15FloatRoundStyleE2EEES1J_S1P_JEEENS4_5SM1004TMEM4LOAD26SM100_TMEM_LOAD_32dp32b16xENS4_13SM90_TMA_LOADENS11_INS12_ILi2ELi4ELi3EEES15_NSS_INS5_IJS16_S1L_EEENS5_IJS1L_SC_EEEEEEENS4_39AutoVectorizingCopyWithAssumedAlignmentILi128EEENS4_14SM90_TMA_STOREES25_S27_S27_EEEvvEEEEvNT_6ParamsE --------------------------
	.section	.nv.info._ZN7cutlass13device_kernelINS_4gemm6kernel13GemmUniversalIN4cute5tupleIJiiiiEEENS1_10collective13CollectiveMmaINS1_35MainloopSm100TmaUmmaWarpSpecializedILi8ELi2ELi4ENS5_IJNS4_1CILi2EEENSA_ILi1EEESC_EEEEENS5_IJNSA_ILi128EEENSA_ILi64EEESG_EEENS_10tfloat32_tENS5_IJlSC_lEEESI_SJ_NS4_8TiledMMAINS4_8MMA_AtomIJNS4_23SM100_MMA_TF32_2x1SM_SSISI_SI_fLi128ELi64ELNS4_4UMMA5MajorE0ELSO_0ELNSN_7ScaleInE0ELSP_0EEEEEENS4_6LayoutINS5_IJSC_SC_SC_EEENS5_IJNSA_ILi0EEESU_SU_EEEEENS5_IJNS4_10UnderscoreESX_SX_EEEEENS4_18SM100_TMA_2SM_LOADENS4_14ComposedLayoutINS4_7SwizzleILi3ELi4ELi3EEENS4_18smem_ptr_flag_bitsILi32EEENSS_INS5_IJNSA_ILi8EEENSA_ILi32EEEEEENS5_IJS17_SC_EEEEEEEvNS4_8identityES10_S1B_vS1C_EENS_8epilogue10collective18CollectiveEpilogueINS1E_23Sm100TmaWarpSpecializedILi3ELi2ELi16ELb1ELb0EEEJNS5_IJSG_SG_SG_EEENS5_IJNSS_ISG_SC_EENSS_INS5_IJNSA_ILi16EEESB_EEENS5_IJSC_S17_EEEEEEEESI_SJ_SI_SJ_NS1E_6fusion15FusionCallbacksIS1I_NS1Q_17LinearCombinationISI_fSI_fLNS_15FloatRoundStyleE2EEES1J_S1P_JEEENS4_5SM1004TMEM4LOAD26SM100_TMEM_LOAD_32dp32b16xENS4_13SM90_TMA_LOADENS11_INS12_ILi2ELi4ELi3EEES15_NSS_INS5_IJS16_S1L_EEENS5_IJS1L_SC_EEEEEEENS4_39AutoVectorizingCopyWithAssumedAlignmentILi128EEENS4_14SM90_TMA_STOREES25_S27_S27_EEEvvEEEEvNT_6ParamsE,"",@"SHT_CUDA_INFO"
	.sectionflags	@""
	.align	4


	//----- nvinfo : EIATTR_CUDA_API_VERSION
	.align		4
        /*0000*/ 	.byte	0x04, 0x37
        /*0002*/ 	.short	(.L_31 - .L_30)
.L_30:
        /*0004*/ 	.word	0x00000082


	//----- nvinfo : EIATTR_KPARAM_INFO
	.align		4
.L_31:
        /*0008*/ 	.byte	0x04, 0x17
        /*000a*/ 	.short	(.L_33 - .L_32)
.L_32:
        /*000c*/ 	.word	0x00000000
        /*0010*/ 	.short	0x0000
        /*0012*/ 	.short	0x0000
        /*0014*/ 	.byte	0x00, 0xf0, 0x01, 0x20


	//----- nvinfo : EIATTR_AT_ENTRY_FRAGMENTS
	.align		4
.L_33:
        /*0018*/ 	.byte	0x04, 0x4f
        /*001a*/ 	.short	(.L_35 - .L_34)


	//   ....[0]....
.L_34:
        /*001c*/ 	.word	0x00000007


	//----- nvinfo : EIATTR_RESERVED_SMEM_USED
	.align		4
.L_35:
        /*0020*/ 	.byte	0x01, 0x41
	.zero		2


	//----- nvinfo : EIATTR_SPARSE_MMA_MASK
	.align		4
        /*0024*/ 	.byte	0x03, 0x50
        /*0026*/ 	.short	0x0000


	//----- nvinfo : EIATTR_TCGEN05_2CTA_USED
	.align		4
        /*0028*/ 	.byte	0x01, 0x52
	.zero		2


	//----- nvinfo : EIATTR_MAXREG_COUNT
	.align		4
        /*002c*/ 	.byte	0x03, 0x1b
        /*002e*/ 	.short	0x00ff


	//----- nvinfo : EIATTR_NUM_BARRIERS
	.align		4
        /*0030*/ 	.byte	0x02, 0x4c
        /*0032*/ 	.byte	0x07
	.zero		1


	//----- nvinfo : EIATTR_EXTERNS
	.align		4
        /*0034*/ 	.byte	0x04, 0x0f
        /*0036*/ 	.short	(.L_37 - .L_36)


	//   ....[0]....
	.align		4
.L_36:
        /*0038*/ 	.word	index@(__assertfail)


	//----- nvinfo : EIATTR_MERCURY_ISA_VERSION
	.align		4
.L_37:
        /*003c*/ 	.byte	0x03, 0x5f
        /*003e*/ 	.short	0x0101


	//----- nvinfo : EIATTR_INT_WARP_WIDE_INSTR_OFFSETS
	.align		4
        /*0040*/ 	.byte	0x04, 0x31
        /*0042*/ 	.short	(.L_39 - .L_38)


	//   ....[0]....
.L_38:
        /*0044*/ 	.word	0x00000d70


	//   ....[1]....
        /*0048*/ 	.word	0x00000e10


	//   ....[2]....
        /*004c*/ 	.word	0x000022d0


	//   ....[3]....
        /*0050*/ 	.word	0x000045a0


	//   ....[4]....
        /*0054*/ 	.word	0x000045d0


	//   ....[5]....
        /*0058*/ 	.word	0x00004620


	//   ....[6]....
        /*005c*/ 	.word	0x00004f00


	//   ....[7]....
        /*0060*/ 	.word	0x00004f70


	//   ....[8]....
        /*0064*/ 	.word	0x00005070


	//   ....[9]....
        /*0068*/ 	.word	0x00005250


	//   ....[10]....
        /*006c*/ 	.word	0x00005300


	//   ....[11]....
        /*0070*/ 	.word	0x00005420


	//----- nvinfo : EIATTR_COOP_GROUP_MASK_REGIDS
	.align		4
.L_39:
        /*0074*/ 	.byte	0x04, 0x29
        /*0076*/ 	.short	(.L_41 - .L_40)


	//   ....[0]....
.L_40:
        /*0078*/ 	.word	0xffffffff


	//   ....[1]....
        /*007c*/ 	.word	0xffffffff


	//   ....[2]....
        /*0080*/ 	.word	0xffffffff


	//   ....[3]....
        /*0084*/ 	.word	0xffffffff


	//   ....[4]....
        /*0088*/ 	.word	0xffffffff


	//   ....[5]....
        /*008c*/ 	.word	0xffffffff


	//   ....[6]....
        /*0090*/ 	.word	0xffffffff


	//   ....[7]....
        /*0094*/ 	.word	0xffffffff


	//   ....[8]....
        /*0098*/ 	.word	0xffffffff


	//   ....[9]....
        /*009c*/ 	.word	0xffffffff


	//   ....[10]....
        /*00a0*/ 	.word	0xffffffff


	//   ....[11]....
        /*00a4*/ 	.word	0xffffffff


	//   ....[12]....
        /*00a8*/ 	.word	0xffffffff


	//   ....[13]....
        /*00ac*/ 	.word	0xffffffff


	//----- nvinfo : EIATTR_COOP_GROUP_INSTR_OFFSETS
	.align		4
.L_41:
        /*00b0*/ 	.byte	0x04, 0x28
        /*00b2*/ 	.short	(.L_43 - .L_42)


	//   ....[0]....
.L_42:
        /*00b4*/ 	.word	0x000000c0


	//   ....[1]....
        /*00b8*/ 	.word	0x00000500


	//   ....[2]....
        /*00bc*/ 	.word	0x00000700


	//   ....[3]....
        /*00c0*/ 	.word	0x00000870


	//   ....[4]....
        /*00c4*/ 	.word	0x00000960


	//   ....[5]....
        /*00c8*/ 	.word	0x00000ac0


	//   ....[6]....
        /*00cc*/ 	.word	0x00000c50


	//   ....[7]....
        /*00d0*/ 	.word	0x00000e90


	//   ....[8]....
        /*00d4*/ 	.word	0x000021b0


	//   ....[9]....
        /*00d8*/ 	.word	0x000031d0


	//   ....[10]....
        /*00dc*/ 	.word	0x000036a0


	//   ....[11]....
        /*00e0*/ 	.word	0x000036d0


	//   ....[12]....
        /*00e4*/ 	.word	0x000044b0


	//   ....[13]....
        /*00e8*/ 	.word	0x000046c0


	//----- nvinfo : EIATTR_VRC_CTA_INIT_COUNT
	.align		4
.L_43:
        /*00ec*/ 	.byte	0x02, 0x4a
        /*00ee*/ 	.byte	0x80
	.zero		1


	//----- nvinfo : EIATTR_SYSCALL_OFFSETS
	.align		4
        /*00f0*/ 	.byte	0x04, 0x46
        /*00f2*/ 	.short	(.L_45 - .L_44)


	//   ....[0]....
.L_44:
        /*00f4*/ 	.word	0x00006000


	//   ....[1]....
        /*00f8*/ 	.word	0x000060f0


	//   ....[2]....
        /*00fc*/ 	.word	0x00006930


	//   ....[3]....
        /*0100*/ 	.word	0x00007340


	//----- nvinfo : EIATTR_MBARRIER_INSTR_OFFSETS
	.align		4
.L_45:
        /*0104*/ 	.byte	0x04, 0x39
        /*0106*/ 	.short	(.L_47 - .L_46)


	//   ....[0]....
.L_46:
        /*0108*/ 	.word	0x000005f0
        /*010c*/ 	.word	0x000000ff
        /*0110*/ 	.word	0x00000000
        /*0114*/ 	.short	0x0100
        /*0116*/ 	.byte	0x08
	.zero		1


	//   ....[1]....
        /*0118*/ 	.word	0x00000600
        /*011c*/ 	.word	0x000000ff
        /*0120*/ 	.word	0x00000040
        /*0124*/ 	.short	0x0100
        /*0126*/ 	.byte	0x08
	.zero		1


	//   ....[2]....
        /*0128*/ 	.word	0x00000610
        /*012c*/ 	.word	0x000000ff
        /*0130*/ 	.word	0x00000008
        /*0134*/ 	.short	0x0100
        /*0136*/ 	.byte	0x08
	.zero		1


	//   ....[3]....
        /*0138*/ 	.word	0x00000620
        /*013c*/ 	.word	0x000000ff
        /*0140*/ 	.word	0x00000048
        /*0144*/ 	.short	0x0100
        /*0146*/ 	.byte	0x08
	.zero		1


	//   ....[4]....
        /*0148*/ 	.word	0x00000630
        /*014c*/ 	.word	0x000000ff
        /*0150*/ 	.word	0x00000010
        /*0154*/ 	.short	0x0100
        /*0156*/ 	.byte	0x08
	.zero		1


	//   ....[5]....
        /*0158*/ 	.word	0x00000640
        /*015c*/ 	.word	0x000000ff
        /*0160*/ 	.word	0x00000050
        /*0164*/ 	.short	0x0100
        /*0166*/ 	.byte	0x08
	.zero		1


	//   ....[6]....
        /*0168*/ 	.word	0x00000650
        /*016c*/ 	.word	0x000000ff
        /*0170*/ 	.word	0x00000018
        /*0174*/ 	.short	0x0100
        /*0176*/ 	.byte	0x08
	.zero		1


	//   ....[7]....
        /*0178*/ 	.word	0x00000660
        /*017c*/ 	.word	0x000000ff
        /*0180*/ 	.word	0x00000058
        /*0184*/ 	.short	0x0100
        /*0186*/ 	.byte	0x08
	.zero		1


	//   ....[8]....
        /*0188*/ 	.word	0x00000670
        /*018c*/ 	.word	0x000000ff
        /*0190*/ 	.word	0x00000020
        /*0194*/ 	.short	0x0100
        /*0196*/ 	.byte	0x08
	.zero		1


	//   ....[9]....
        /*0198*/ 	.word	0x00000680
        /*019c*/ 	.word	0x000000ff
        /*01a0*/ 	.word	0x00000060
        /*01a4*/ 	.short	0x0100
        /*01a6*/ 	.byte	0x08
	.zero		1


	//   ....[10]....
        /*01a8*/ 	.word	0x00000690
        /*01ac*/ 	.word	0x000000ff
        /*01b0*/ 	.word	0x00000028
        /*01b4*/ 	.short	0x0100
        /*01b6*/ 	.byte	0x08
	.zero		1


	//   ....[11]....
        /*01b8*/ 	.word	0x000006a0
        /*01bc*/ 	.word	0x000000ff
        /*01c0*/ 	.word	0x00000068
        /*01c4*/ 	.short	0x0100
        /*01c6*/ 	.byte	0x08
	.zero		1


	//   ....[12]....
        /*01c8*/ 	.word	0x000006b0
        /*01cc*/ 	.word	0x000000ff
        /*01d0*/ 	.word	0x00000030
        /*01d4*/ 	.short	0x0100
        /*01d6*/ 	.byte	0x08
	.zero		1


	//   ....[13]....
        /*01d8*/ 	.word	0x000006c0
        /*01dc*/ 	.word	0x000000ff
        /*01e0*/ 	.word	0x00000070
        /*01e4*/ 	.short	0x0100
        /*01e6*/ 	.byte	0x08
	.zero		1


	//   ....[14]....
        /*01e8*/ 	.word	0x000006d0
        /*01ec*/ 	.word	0x000000ff
        /*01f0*/ 	.word	0x00000038
        /*01f4*/ 	.short	0x0100
        /*01f6*/ 	.byte	0x08
	.zero		1


	//   ....[15]....
        /*01f8*/ 	.word	0x000006e0
        /*01fc*/ 	.word	0x000000ff
        /*0200*/ 	.word	0x00000078
        /*0204*/ 	.short	0x0100
        /*0206*/ 	.byte	0x08
	.zero		1


	//   ....[16]....
        /*0208*/ 	.word	0x00000800
        /*020c*/ 	.word	0x000000ff
        /*0210*/ 	.word	0x00000080
        /*0214*/ 	.short	0x0100
        /*0216*/ 	.byte	0x09
	.zero		1


	//   ....[17]....
        /*0218*/ 	.word	0x00000810
        /*021c*/ 	.word	0x000000ff
        /*0220*/ 	.word	0x00000098
        /*0224*/ 	.short	0x0100
        /*0226*/ 	.byte	0x09
	.zero		1


	//   ....[18]....
        /*0228*/ 	.word	0x00000820
        /*022c*/ 	.word	0x000000ff
        /*0230*/ 	.word	0x00000088
        /*0234*/ 	.short	0x0100
        /*0236*/ 	.byte	0x09
	.zero		1


	//   ....[19]....
        /*0238*/ 	.word	0x00000830
        /*023c*/ 	.word	0x000000ff
        /*0240*/ 	.word	0x000000a0
        /*0244*/ 	.short	0x0100
        /*0246*/ 	.byte	0x09
	.zero		1


	//   ....[20]....
        /*0248*/ 	.word	0x00000840
        /*024c*/ 	.word	0x000000ff
        /*0250*/ 	.word	0x00000090
        /*0254*/ 	.short	0x0100
        /*0256*/ 	.byte	0x09
	.zero		1


	//   ....[21]....
        /*0258*/ 	.word	0x00000850
        /*025c*/ 	.word	0x000000ff
        /*0260*/ 	.word	0x000000a8
        /*0264*/ 	.short	0x0100
        /*0266*/ 	.byte	0x09
	.zero		1


	//   ....[22]....
        /*0268*/ 	.word	0x00000930
        /*026c*/ 	.word	0x000000ff
        /*0270*/ 	.word	0x000000b0
        /*0274*/ 	.short	0x0100
        /*0276*/ 	.byte	0x08
	.zero		1


	//   ....[23]....
        /*0278*/ 	.word	0x00000940
        /*027c*/ 	.word	0x000000ff
        /*0280*/ 	.word	0x000000b8
        /*0284*/ 	.short	0x0100
        /*0286*/ 	.byte	0x08
	.zero		1


	//   ....[24]....
        /*0288*/ 	.word	0x00000a70
        /*028c*/ 	.word	0x000000ff
        /*0290*/ 	.word	0x000000c0
        /*0294*/ 	.short	0x0100
        /*0296*/ 	.byte	0x08
	.zero		1


	//   ....[25]....
        /*0298*/ 	.word	0x00000a80
        /*029c*/ 	.word	0x000000ff
        /*02a0*/ 	.word	0x000000d0
        /*02a4*/ 	.short	0x0100
        /*02a6*/ 	.byte	0x08
	.zero		1


	//   ....[26]....
        /*02a8*/ 	.word	0x00000a90
        /*02ac*/ 	.word	0x000000ff
        /*02b0*/ 	.word	0x000000c8
        /*02b4*/ 	.short	0x0100
        /*02b6*/ 	.byte	0x08
	.zero		1


	//   ....[27]....
        /*02b8*/ 	.word	0x00000aa0
        /*02bc*/ 	.word	0x000000ff
        /*02c0*/ 	.word	0x000000d8
        /*02c4*/ 	.short	0x0100
        /*02c6*/ 	.byte	0x08
	.zero		1


	//   ....[28]....
        /*02c8*/ 	.word	0x00000bc0
        /*02cc*/ 	.word	0x000000ff
        /*02d0*/ 	.word	0x000000e0
        /*02d4*/ 	.short	0x0100
        /*02d6*/ 	.byte	0x09
	.zero		1


	//   ....[29]....
        /*02d8*/ 	.word	0x00000bd0
        /*02dc*/ 	.word	0x000000ff
        /*02e0*/ 	.word	0x00000100
        /*02e4*/ 	.short	0x0100
        /*02e6*/ 	.byte	0x09
	.zero		1


	//   ....[30]....
        /*02e8*/ 	.word	0x00000be0
        /*02ec*/ 	.word	0x000000ff
        /*02f0*/ 	.word	0x000000e8
        /*02f4*/ 	.short	0x0100
        /*02f6*/ 	.byte	0x09
	.zero		1


	//   ....[31]....
        /*02f8*/ 	.word	0x00000bf0
        /*02fc*/ 	.word	0x000000ff
        /*0300*/ 	.word	0x00000108
        /*0304*/ 	.short	0x0100
        /*0306*/ 	.byte	0x09
	.zero		1


	//   ....[32]....
        /*0308*/ 	.word	0x00000c00
        /*030c*/ 	.word	0x000000ff
        /*0310*/ 	.word	0x000000f0
        /*0314*/ 	.short	0x0100
        /*0316*/ 	.byte	0x09
	.zero		1


	//   ....[33]....
        /*0318*/ 	.word	0x00000c10
        /*031c*/ 	.word	0x000000ff
        /*0320*/ 	.word	0x00000110
        /*0324*/ 	.short	0x0100
        /*0326*/ 	.byte	0x09
	.zero		1


	//   ....[34]....
        /*0328*/ 	.word	0x00000c20
        /*032c*/ 	.word	0x000000ff
        /*0330*/ 	.word	0x000000f8
        /*0334*/ 	.short	0x0100
        /*0336*/ 	.byte	0x09
	.zero		1


	//   ....[35]....
        /*0338*/ 	.word	0x00000c30
        /*033c*/ 	.word	0x000000ff
        /*0340*/ 	.word	0x00000118
        /*0344*/ 	.short	0x0100
        /*0346*/ 	.byte	0x09
	.zero		1


	//   ....[36]....
        /*0348*/ 	.word	0x00000d20
        /*034c*/ 	.word	0x000000ff
        /*0350*/ 	.word	0x00000120
        /*0354*/ 	.short	0x0100
        /*0356*/ 	.byte	0x08
	.zero		1


	//   ....[37]....
        /*0358*/ 	.word	0x00000d30
        /*035c*/ 	.word	0x000000ff
        /*0360*/ 	.word	0x00000130
        /*0364*/ 	.short	0x0100
        /*0366*/ 	.byte	0x08
	.zero		1


	//   ....[38]....
        /*0368*/ 	.word	0x00000d40
        /*036c*/ 	.word	0x000000ff
        /*0370*/ 	.word	0x00000128
        /*0374*/ 	.short	0x0100
        /*0376*/ 	.byte	0x08
	.zero		1


	//   ....[39]....
        /*0378*/ 	.word	0x00000d50
        /*037c*/ 	.word	0x000000ff
        /*0380*/ 	.word	0x00000138
        /*0384*/ 	.short	0x0100
        /*0386*/ 	.byte	0x08
	.zero		1


	//   ....[40]....
        /*0388*/ 	.word	0x00000e40
        /*038c*/ 	.word	0x000000ff
        /*0390*/ 	.word	0x00000140
        /*0394*/ 	.short	0x0100
        /*0396*/ 	.byte	0x06
	.zero		1


	//   ....[41]....
        /*0398*/ 	.word	0x00001850
        /*039c*/ 	.word	0x00000002
        /*03a0*/ 	.word	0x00000130
        /*03a4*/ 	.short	0x010a
        /*03a6*/ 	.byte	0xff
	.zero		1


	//   ....[42]....
        /*03a8*/ 	.word	0x00001880
        /*03ac*/ 	.word	0x00000002
        /*03b0*/ 	.word	0x00000120
        /*03b4*/ 	.short	0x0101
        /*03b6*/ 	.byte	0xff
	.zero		1


	//   ....[43]....
        /*03b8*/ 	.word	0x00001950
        /*03bc*/ 	.word	0x000000ff
        /*03c0*/ 	.word	0x00000040
        /*03c4*/ 	.short	0x010a
        /*03c6*/ 	.byte	0x08
	.zero		1


	//   ....[44]....
        /*03c8*/ 	.word	0x00001a50
        /*03cc*/ 	.word	0x000000ff
        /*03d0*/ 	.word	0x00000040
        /*03d4*/ 	.short	0x010a
        /*03d6*/ 	.byte	0x21
	.zero		1


	//   ....[45]....
        /*03d8*/ 	.word	0x00001c00
        /*03dc*/ 	.word	0x000000ff
        /*03e0*/ 	.word	0x00000040
        /*03e4*/ 	.short	0x010a
        /*03e6*/ 	.byte	0x08
	.zero		1


	//   ....[46]....
        /*03e8*/ 	.word	0x00001dc0
        /*03ec*/ 	.word	0x000000ff
        /*03f0*/ 	.word	0x000000b8
        /*03f4*/ 	.short	0x0101
        /*03f6*/ 	.byte	0x04
	.zero		1


	//   ....[47]....
        /*03f8*/ 	.word	0x00001de0
        /*03fc*/ 	.word	0x000000ff
        /*0400*/ 	.word	0x00000040
        /*0404*/ 	.short	0x010a
        /*0406*/ 	.byte	0x08
	.zero		1


	//   ....[48]....
        /*0408*/ 	.word	0x00001e60
        /*040c*/ 	.word	0x000000ff
        /*0410*/ 	.word	0x00000040
        /*0414*/ 	.short	0x010a
        /*0416*/ 	.byte	0x21
	.zero		1


	//   ....[49]....
        /*0418*/ 	.word	0x00001ff0
        /*041c*/ 	.word	0x000000ff
        /*0420*/ 	.word	0x00000040
        /*0424*/ 	.short	0x010a
        /*0426*/ 	.byte	0x08
	.zero		1


	//   ....[50]....
        /*0428*/ 	.word	0x000021e0
        /*042c*/ 	.word	0x00000002
        /*0430*/ 	.word	0x000000c0
        /*0434*/ 	.short	0x010a
        /*0436*/ 	.byte	0xff
	.zero		1


	//   ....[51]....
        /*0438*/ 	.word	0x000022a0
        /*043c*/ 	.word	0x00000002
        /*0440*/ 	.word	0x00000000
        /*0444*/ 	.short	0x0101
        /*0446*/ 	.byte	0xff
	.zero		1


	//   ....[52]....
        /*0448*/ 	.word	0x00002800
        /*044c*/ 	.word	0x000000ff
        /*0450*/ 	.word	0x00000000
        /*0454*/ 	.short	0x010a
        /*0456*/ 	.byte	0x05
	.zero		1


	//   ....[53]....
        /*0458*/ 	.word	0x00002890
        /*045c*/ 	.word	0x000000ff
        /*0460*/ 	.word	0x00000000
        /*0464*/ 	.short	0x010a
        /*0466*/ 	.byte	0x05
	.zero		1


	//   ....[54]....
        /*0468*/ 	.word	0x00002920
        /*046c*/ 	.word	0x000000ff
        /*0470*/ 	.word	0x00000000
        /*0474*/ 	.short	0x010a
        /*0476*/ 	.byte	0x05
	.zero		1


	//   ....[55]....
        /*0478*/ 	.word	0x000029b0
        /*047c*/ 	.word	0x000000ff
        /*0480*/ 	.word	0x00000000
        /*0484*/ 	.short	0x010a
        /*0486*/ 	.byte	0x05
	.zero		1


	//   ....[56]....
        /*0488*/ 	.word	0x00002a40
        /*048c*/ 	.word	0x000000ff
        /*0490*/ 	.word	0x00000000
        /*0494*/ 	.short	0x010a
        /*0496*/ 	.byte	0x05
	.zero		1


	//   ....[57]....
        /*0498*/ 	.word	0x00002ad0
        /*049c*/ 	.word	0x000000ff
        /*04a0*/ 	.word	0x00000000
        /*04a4*/ 	.short	0x010a
        /*04a6*/ 	.byte	0x05
	.zero		1


	//   ....[58]....
        /*04a8*/ 	.word	0x00002b60
        /*04ac*/ 	.word	0x000000ff
        /*04b0*/ 	.word	0x00000000
        /*04b4*/ 	.short	0x010a
        /*04b6*/ 	.byte	0x05
	.zero		1


	//   ....[59]....
        /*04b8*/ 	.word	0x00002c00
        /*04bc*/ 	.word	0x00000000
        /*04c0*/ 	.word	0x00000000
        /*04c4*/ 	.short	0x010a
        /*04c6*/ 	.byte	0xff
	.zero		1


	//   ....[60]....
        /*04c8*/ 	.word	0x00002d30
        /*04cc*/ 	.word	0x00000000
        /*04d0*/ 	.word	0x00000120
        /*04d4*/ 	.short	0x010a
        /*04d6*/ 	.byte	0xff
	.zero		1


	//   ....[61]....
        /*04d8*/ 	.word	0x00002da0
        /*04dc*/ 	.word	0x00000000
        /*04e0*/ 	.word	0x00000000
        /*04e4*/ 	.short	0x0101
        /*04e6*/ 	.byte	0xff
	.zero		1


	//   ....[62]....
        /*04e8*/ 	.word	0x00002dc0
        /*04ec*/ 	.word	0x000000ff
        /*04f0*/ 	.word	0x000000d0
        /*04f4*/ 	.short	0x010a
        /*04f6*/ 	.byte	0x05
	.zero		1


	//   ....[63]....
        /*04f8*/ 	.word	0x00002ee0
        /*04fc*/ 	.word	0x00000000
        /*0500*/ 	.word	0x000000c0
        /*0504*/ 	.short	0x010a
        /*0506*/ 	.byte	0xff
	.zero		1


	//   ....[64]....
        /*0508*/ 	.word	0x00002fe0
        /*050c*/ 	.word	0x00000000
        /*0510*/ 	.word	0x00000000
        /*0514*/ 	.short	0x0101
        /*0516*/ 	.byte	0xff
	.zero		1


	//   ....[65]....
        /*0518*/ 	.word	0x00003070
        /*051c*/ 	.word	0x000000ff
        /*0520*/ 	.word	0x000000d0
        /*0524*/ 	.short	0x0106
        /*0526*/ 	.byte	0x05
	.zero		1


	//   ....[66]....
        /*0528*/ 	.word	0x00003090
        /*052c*/ 	.word	0x000000ff
        /*0530*/ 	.word	0x000000d0
        /*0534*/ 	.short	0x010a
        /*0536*/ 	.byte	0x05
	.zero		1


	//   ....[67]....
        /*0538*/ 	.word	0x00003120
        /*053c*/ 	.word	0x000000ff
        /*0540*/ 	.word	0x000000d0
        /*0544*/ 	.short	0x0106
        /*0546*/ 	.byte	0x04
	.zero		1


	//   ....[68]....
        /*0548*/ 	.word	0x00003160
        /*054c*/ 	.word	0x00000000
        /*0550*/ 	.word	0x000000d0
        /*0554*/ 	.short	0x010a
        /*0556*/ 	.byte	0xff
	.zero		1


	//   ....[69]....
        /*0558*/ 	.word	0x000033a0
        /*055c*/ 	.word	0x000000ff
        /*0560*/ 	.word	0x00000008
        /*0564*/ 	.short	0x010a
        /*0566*/ 	.byte	0x06
	.zero		1


	//   ....[70]....
        /*0568*/ 	.word	0x000033c0
        /*056c*/ 	.word	0x000000ff
        /*0570*/ 	.word	0x00000008
        /*0574*/ 	.short	0x010a
        /*0576*/ 	.byte	0x06
	.zero		1


	//   ....[71]....
        /*0578*/ 	.word	0x00003550
        /*057c*/ 	.word	0x000000ff
        /*0580*/ 	.word	0x00000008
        /*0584*/ 	.short	0x010a
        /*0586*/ 	.byte	0x06
	.zero		1


	//   ....[72]....
        /*0588*/ 	.word	0x00003570
        /*058c*/ 	.word	0x000000ff
        /*0590*/ 	.word	0x00000008
        /*0594*/ 	.short	0x010a
        /*0596*/ 	.byte	0x06
	.zero		1


	//   ....[73]....
        /*0598*/ 	.word	0x00003630
        /*059c*/ 	.word	0x000000ff
        /*05a0*/ 	.word	0x00000000
        /*05a4*/ 	.short	0x0101
        /*05a6*/ 	.byte	0x07
	.zero		1


	//   ....[74]....
        /*05a8*/ 	.word	0x000039f0
        /*05ac*/ 	.word	0x00000000
        /*05b0*/ 	.word	0x000000c0
        /*05b4*/ 	.short	0x010a
        /*05b6*/ 	.byte	0xff
	.zero		1


	//   ....[75]....
        /*05b8*/ 	.word	0x00003ab0
        /*05bc*/ 	.word	0x00000000
        /*05c0*/ 	.word	0x00000000
        /*05c4*/ 	.short	0x0101
        /*05c6*/ 	.byte	0xff
	.zero		1


	//   ....[76]....
        /*05c8*/ 	.word	0x00003b60
        /*05cc*/ 	.word	0x000000ff
        /*05d0*/ 	.word	0x00000000
        /*05d4*/ 	.short	0x010a
        /*05d6*/ 	.byte	0x09
	.zero		1


	//   ....[77]....
        /*05d8*/ 	.word	0x00003b80
        /*05dc*/ 	.word	0x000000ff
        /*05e0*/ 	.word	0x00000100
        /*05e4*/ 	.short	0x010a
        /*05e6*/ 	.byte	0x08
	.zero		1


	//   ....[78]....
        /*05e8*/ 	.word	0x00003c30
        /*05ec*/ 	.word	0x000000ff
        /*05f0*/ 	.word	0x00000000
        /*05f4*/ 	.short	0x010a
        /*05f6*/ 	.byte	0x0e
	.zero		1


	//   ....[79]....
        /*05f8*/ 	.word	0x00003d60
        /*05fc*/ 	.word	0x000000ff
        /*0600*/ 	.word	0x00000000
        /*0604*/ 	.short	0x010a
        /*0606*/ 	.byte	0x26
	.zero		1


	//   ....[80]....
        /*0608*/ 	.word	0x000041a0
        /*060c*/ 	.word	0x000000ff
        /*0610*/ 	.word	0x00000000
        /*0614*/ 	.short	0x010a
        /*0616*/ 	.byte	0x08
	.zero		1


	//   ....[81]....
        /*0618*/ 	.word	0x00004230
        /*061c*/ 	.word	0x000000ff
        /*0620*/ 	.word	0x00000000
        /*0624*/ 	.short	0x010a
        /*0626*/ 	.byte	0x08
	.zero		1


	//   ....[82]....
        /*0628*/ 	.word	0x000042c0
        /*062c*/ 	.word	0x000000ff
        /*0630*/ 	.word	0x00000000
        /*0634*/ 	.short	0x010a
        /*0636*/ 	.byte	0x08
	.zero		1


	//   ....[83]....
        /*0638*/ 	.word	0x00004360
        /*063c*/ 	.word	0x00000000
        /*0640*/ 	.word	0x00000000
        /*0644*/ 	.short	0x010a
        /*0646*/ 	.byte	0xff
	.zero		1


	//   ....[84]....
        /*0648*/ 	.word	0x000043a0
        /*064c*/ 	.word	0x00000000
        /*0650*/ 	.word	0x00000000
        /*0654*/ 	.short	0x010a
        /*0656*/ 	.byte	0xff
	.zero		1


	//   ....[85]....
        /*0658*/ 	.word	0x00004410
        /*065c*/ 	.word	0x000000ff
        /*0660*/ 	.word	0x00000000
        /*0664*/ 	.short	0x0101
        /*0666*/ 	.byte	0x05
	.zero		1


	//   ....[86]....
        /*0668*/ 	.word	0x00004450
        /*066c*/ 	.word	0x000000ff
        /*0670*/ 	.word	0x00000140
        /*0674*/ 	.short	0x010a
        /*0676*/ 	.byte	0x07
	.zero		1


	//   ....[87]....
        /*0678*/ 	.word	0x000044a0
        /*067c*/ 	.word	0x000000ff
        /*0680*/ 	.word	0x00000000
        /*0684*/ 	.short	0x0101
        /*0686*/ 	.byte	0x05
	.zero		1


	//   ....[88]....
        /*0688*/ 	.word	0x000048a0
        /*068c*/ 	.word	0x00000000
        /*0690*/ 	.word	0x000000c0
        /*0694*/ 	.short	0x010a
        /*0696*/ 	.byte	0xff
	.zero		1


	//   ....[89]....
        /*0698*/ 	.word	0x00004960
        /*069c*/ 	.word	0x00000000
        /*06a0*/ 	.word	0x00000000
        /*06a4*/ 	.short	0x0101
        /*06a6*/ 	.byte	0xff
	.zero		1


	//   ....[90]....
        /*06a8*/ 	.word	0x00004c80
        /*06ac*/ 	.word	0x000000ff
        /*06b0*/ 	.word	0x000000b8
        /*06b4*/ 	.short	0x010a
        /*06b6*/ 	.byte	0x06
	.zero		1


	//   ....[91]....
        /*06b8*/ 	.word	0x00004ea0
        /*06bc*/ 	.word	0x000000ff
        /*06c0*/ 	.word	0x00000098
        /*06c4*/ 	.short	0x010a
        /*06c6*/ 	.byte	0x0f
	.zero		1


	//   ....[92]....
        /*06c8*/ 	.word	0x00005120
        /*06cc*/ 	.word	0x000000ff
        /*06d0*/ 	.word	0x00000080
        /*06d4*/ 	.short	0x010b
        /*06d6*/ 	.byte	0x0f
	.zero		1


	//   ....[93]....
        /*06d8*/ 	.word	0x00005190
        /*06dc*/ 	.word	0x000000ff
        /*06e0*/ 	.word	0x00000000
        /*06e4*/ 	.short	0x0101
        /*06e6*/ 	.byte	0x10
	.zero		1


	//   ....[94]....
        /*06e8*/ 	.word	0x000051a0
        /*06ec*/ 	.word	0x000000ff
        /*06f0*/ 	.word	0x00000098
        /*06f4*/ 	.short	0x010a
        /*06f6*/ 	.byte	0x0d
	.zero		1


	//   ....[95]....
        /*06f8*/ 	.word	0x00005450
        /*06fc*/ 	.word	0x000000ff
        /*0700*/ 	.word	0x00000080
        /*0704*/ 	.short	0x010b
        /*0706*/ 	.byte	0x0d
	.zero		1


	//   ....[96]....
        /*0708*/ 	.word	0x000054c0
        /*070c*/ 	.word	0x000000ff
        /*0710*/ 	.word	0x00000000
        /*0714*/ 	.short	0x0101
        /*0716*/ 	.byte	0x0f
	.zero		1


	//   ....[97]....
        /*0718*/ 	.word	0x00005510
        /*071c*/ 	.word	0x000000ff
        /*0720*/ 	.word	0x00000000
        /*0724*/ 	.short	0x010a
        /*0726*/ 	.byte	0x04
	.zero		1


	//   ....[98]....
        /*0728*/ 	.word	0x000055a0
        /*072c*/ 	.word	0x000000ff
        /*0730*/ 	.word	0x00000000
        /*0734*/ 	.short	0x010a
        /*0736*/ 	.byte	0x04
	.zero		1


	//   ....[99]....
        /*0738*/ 	.word	0x00005640
        /*073c*/ 	.word	0x00000000
        /*0740*/ 	.word	0x00000000
        /*0744*/ 	.short	0x010a
        /*0746*/ 	.byte	0xff
	.zero		1


	//   ....[100]....
        /*0748*/ 	.word	0x000059d0
        /*074c*/ 	.word	0x00000000
        /*0750*/ 	.word	0x000000c0
        /*0754*/ 	.short	0x010a
        /*0756*/ 	.byte	0xff
	.zero		1


	//   ....[101]....
        /*0758*/ 	.word	0x00005ae0
        /*075c*/ 	.word	0x00000000
        /*0760*/ 	.word	0x00000000
        /*0764*/ 	.short	0x0101
        /*0766*/ 	.byte	0xff
	.zero		1


	//   ....[102]....
        /*0768*/ 	.word	0x00006580
        /*076c*/ 	.word	0x00000000
        /*0770*/ 	.word	0x00000080
        /*0774*/ 	.short	0x010a
        /*0776*/ 	.byte	0xff
	.zero		1


	//   ....[103]....
        /*0778*/ 	.word	0x000065f0
        /*077c*/ 	.word	0x00000051
        /*0780*/ 	.word	0x000000e0
        /*0784*/ 	.short	0x010a
        /*0786*/ 	.byte	0xff
	.zero		1


	//   ....[104]....
        /*0788*/ 	.word	0x000066e0
        /*078c*/ 	.word	0x00000000
        /*0790*/ 	.word	0x00000080
        /*0794*/ 	.short	0x010a
        /*0796*/ 	.byte	0xff
	.zero		1


	//   ....[105]....
        /*0798*/ 	.word	0x00006810
        /*079c*/ 	.word	0x00000051
        /*07a0*/ 	.word	0x000000e0
        /*07a4*/ 	.short	0x010a
        /*07a6*/ 	.byte	0xff
	.zero		1


	//   ....[106]....
        /*07a8*/ 	.word	0x00007080
        /*07ac*/ 	.word	0x00000000
        /*07b0*/ 	.word	0x00000000
        /*07b4*/ 	.short	0x0101
        /*07b6*/ 	.byte	0xff
	.zero		1


	//   ....[107]....
        /*07b8*/ 	.word	0x00007090
        /*07bc*/ 	.word	0x00000002
        /*07c0*/ 	.word	0x00000080
        /*07c4*/ 	.short	0x010a
        /*07c6*/ 	.byte	0xff
	.zero		1


	//   ....[108]....
        /*07c8*/ 	.word	0x00007160
        /*07cc*/ 	.word	0x00000002
        /*07d0*/ 	.word	0x00000080
        /*07d4*/ 	.short	0x010a
        /*07d6*/ 	.byte	0xff
	.zero		1


	//   ....[109]....
        /*07d8*/ 	.word	0x000074a0
        /*07dc*/ 	.word	0x00000051
        /*07e0*/ 	.word	0x00000000
        /*07e4*/ 	.short	0x0101
        /*07e6*/ 	.byte	0xff
	.zero		1


	//   ....[110]....
        /*07e8*/ 	.word	0x00007b50
        /*07ec*/ 	.word	0x00000000
        /*07f0*/ 	.word	0x00000000
        /*07f4*/ 	.short	0x0101
        /*07f6*/ 	.byte	0xff
	.zero		1


	//   ....[111]....
        /*07f8*/ 	.word	0x00007dc0
        /*07fc*/ 	.word	0x000000ff
        /*0800*/ 	.word	0x00000000
        /*0804*/ 	.short	0x0101
        /*0806*/ 	.byte	0x04
	.zero		1


	//   ....[112]....
        /*0808*/ 	.word	0x00007de0
        /*080c*/ 	.word	0x00000002
        /*0810*/ 	.word	0x00000130
        /*0814*/ 	.short	0x010a
        /*0816*/ 	.byte	0xff
	.zero		1


	//   ....[113]....
        /*0818*/ 	.word	0x00007e40
        /*081c*/ 	.word	0x00000002
        /*0820*/ 	.word	0x00000040
        /*0824*/ 	.short	0x010a
        /*0826*/ 	.byte	0xff
	.zero		1


	//   ....[114]....
        /*0828*/ 	.word	0x00007ea0
        /*082c*/ 	.word	0x00000002
        /*0830*/ 	.word	0x00000040
        /*0834*/ 	.short	0x010a
        /*0836*/ 	.byte	0xff
	.zero		1


	//   ....[115]....
        /*0838*/ 	.word	0x00007ef0
        /*083c*/ 	.word	0x00000002
        /*0840*/ 	.word	0x000000c0
        /*0844*/ 	.short	0x010a
        /*0846*/ 	.byte	0xff
	.zero		1


	//   ....[116]....
        /*0848*/ 	.word	0x00007f50
        /*084c*/ 	.word	0x00000000
        /*0850*/ 	.word	0x00000000
        /*0854*/ 	.short	0x010a
        /*0856*/ 	.byte	0xff
	.zero		1


	//   ....[117]....
        /*0858*/ 	.word	0x00007fb0
        /*085c*/ 	.word	0x00000000
        /*0860*/ 	.word	0x00000000
        /*0864*/ 	.short	0x010a
        /*0866*/ 	.byte	0xff
	.zero		1


	//   ....[118]....
        /*0868*/ 	.word	0x00008010
        /*086c*/ 	.word	0x00000000
        /*0870*/ 	.word	0x00000000
        /*0874*/ 	.short	0x010a
        /*0876*/ 	.byte	0xff
	.zero		1


	//   ....[119]....
        /*0878*/ 	.word	0x00008070
        /*087c*/ 	.word	0x00000000
        /*0880*/ 	.word	0x00000000
        /*0884*/ 	.short	0x010a
        /*0886*/ 	.byte	0xff
	.zero		1


	//   ....[120]....
        /*0888*/ 	.word	0x000080d0
        /*088c*/ 	.word	0x00000000
        /*0890*/ 	.word	0x00000000
        /*0894*/ 	.short	0x010a
        /*0896*/ 	.byte	0xff
	.zero		1


	//   ....[121]....
        /*0898*/ 	.word	0x00008130
        /*089c*/ 	.word	0x00000000
        /*08a0*/ 	.word	0x00000000
        /*08a4*/ 	.short	0x010a
        /*08a6*/ 	.byte	0xff
	.zero		1


	//   ....[122]....
        /*08a8*/ 	.word	0x00008190
        /*08ac*/ 	.word	0x00000000
        /*08b0*/ 	.word	0x00000000
        /*08b4*/ 	.short	0x010a
        /*08b6*/ 	.byte	0xff
	.zero		1


	//   ....[123]....
        /*08b8*/ 	.word	0x000081e0
        /*08bc*/ 	.word	0x00000000
        /*08c0*/ 	.word	0x00000120
        /*08c4*/ 	.short	0x010a
        /*08c6*/ 	.byte	0xff
	.zero		1


	//   ....[124]....
        /*08c8*/ 	.word	0x00008240
        /*08cc*/ 	.word	0x00000000
        /*08d0*/ 	.word	0x000000d0
        /*08d4*/ 	.short	0x010a
        /*08d6*/ 	.byte	0xff
	.zero		1


	//   ....[125]....
        /*08d8*/ 	.word	0x00008290
        /*08dc*/ 	.word	0x00000000
        /*08e0*/ 	.word	0x000000c0
        /*08e4*/ 	.short	0x010a
        /*08e6*/ 	.byte	0xff
	.zero		1


	//   ....[126]....
        /*08e8*/ 	.word	0x000082f0
        /*08ec*/ 	.word	0x00000000
        /*08f0*/ 	.word	0x000000d0
        /*08f4*/ 	.short	0x010a
        /*08f6*/ 	.byte	0xff
	.zero		1


	//   ....[127]....
        /*08f8*/ 	.word	0x00008350
        /*08fc*/ 	.word	0x00000004
        /*0900*/ 	.word	0x00000008
        /*0904*/ 	.short	0x010a
        /*0906*/ 	.byte	0xff
	.zero		1


	//   ....[128]....
        /*0908*/ 	.word	0x00008430
        /*090c*/ 	.word	0x00000002
        /*0910*/ 	.word	0x00000008
        /*0914*/ 	.short	0x010a
        /*0916*/ 	.byte	0xff
	.zero		1


	//   ....[129]....
        /*0918*/ 	.word	0x00008480
        /*091c*/ 	.word	0x00000000
        /*0920*/ 	.word	0x000000c0
        /*0924*/ 	.short	0x010a
        /*0926*/ 	.byte	0xff
	.zero		1


	//   ....[130]....
        /*0928*/ 	.word	0x000084e0
        /*092c*/ 	.word	0x00000000
        /*0930*/ 	.word	0x00000100
        /*0934*/ 	.short	0x010a
        /*0936*/ 	.byte	0xff
	.zero		1


	//   ....[131]....
        /*0938*/ 	.word	0x00008540
        /*093c*/ 	.word	0x00000000
        /*0940*/ 	.word	0x00000000
        /*0944*/ 	.short	0x010a
        /*0946*/ 	.byte	0xff
	.zero		1


	//   ....[132]....
        /*0948*/ 	.word	0x000085a0
        /*094c*/ 	.word	0x00000000
        /*0950*/ 	.word	0x00000000
        /*0954*/ 	.short	0x010a
        /*0956*/ 	.byte	0xff
	.zero		1


	//   ....[133]....
        /*0958*/ 	.word	0x00008600
        /*095c*/ 	.word	0x00000000
        /*0960*/ 	.word	0x00000000
        /*0964*/ 	.short	0x010a
        /*0966*/ 	.byte	0xff
	.zero		1


	//   ....[134]....
        /*0968*/ 	.word	0x00008660
        /*096c*/ 	.word	0x00000000
        /*0970*/ 	.word	0x00000000
        /*0974*/ 	.short	0x010a
        /*0976*/ 	.byte	0xff
	.zero		1


	//   ....[135]....
        /*0978*/ 	.word	0x000086c0
        /*097c*/ 	.word	0x00000000
        /*0980*/ 	.word	0x00000140
        /*0984*/ 	.short	0x010a
        /*0986*/ 	.byte	0xff
	.zero		1


	//   ....[136]....
        /*0988*/ 	.word	0x00008710
        /*098c*/ 	.word	0x00000000
        /*0990*/ 	.word	0x000000c0
        /*0994*/ 	.short	0x010a
        /*0996*/ 	.byte	0xff
	.zero		1


	//   ....[137]....
        /*0998*/ 	.word	0x00008770
        /*099c*/ 	.word	0x00000000
        /*09a0*/ 	.word	0x000000b8
        /*09a4*/ 	.short	0x010a
        /*09a6*/ 	.byte	0xff
	.zero		1


	//   ....[138]....
        /*09a8*/ 	.word	0x000087d0
        /*09ac*/ 	.word	0x00000000
        /*09b0*/ 	.word	0x00000098
        /*09b4*/ 	.short	0x010a
        /*09b6*/ 	.byte	0xff
	.zero		1


	//   ....[139]....
        /*09b8*/ 	.word	0x00008830
        /*09bc*/ 	.word	0x00000000
        /*09c0*/ 	.word	0x00000098
        /*09c4*/ 	.short	0x010a
        /*09c6*/ 	.byte	0xff
	.zero		1


	//   ....[140]....
        /*09c8*/ 	.word	0x00008890
        /*09cc*/ 	.word	0x00000000
        /*09d0*/ 	.word	0x00000000
        /*09d4*/ 	.short	0x010a
        /*09d6*/ 	.byte	0xff
	.zero		1


	//   ....[141]....
        /*09d8*/ 	.word	0x000088f0
        /*09dc*/ 	.word	0x00000000
        /*09e0*/ 	.word	0x00000000
        /*09e4*/ 	.short	0x010a
        /*09e6*/ 	.byte	0xff
	.zero		1


	//   ....[142]....
        /*09e8*/ 	.word	0x00008940
        /*09ec*/ 	.word	0x00000000
        /*09f0*/ 	.word	0x000000c0
        /*09f4*/ 	.short	0x010a
        /*09f6*/ 	.byte	0xff
	.zero		1


	//   ....[143]....
        /*09f8*/ 	.word	0x00008990
        /*09fc*/ 	.word	0x00000000
        /*0a00*/ 	.word	0x00000080
        /*0a04*/ 	.short	0x010a
        /*0a06*/ 	.byte	0xff
	.zero		1


	//   ....[144]....
        /*0a08*/ 	.word	0x000089e0
        /*0a0c*/ 	.word	0x00000051
        /*0a10*/ 	.word	0x000000e0
        /*0a14*/ 	.short	0x010a
        /*0a16*/ 	.byte	0xff
	.zero		1


	//   ....[145]....
        /*0a18*/ 	.word	0x00008a30
        /*0a1c*/ 	.word	0x00000002
        /*0a20*/ 	.word	0x00000080
        /*0a24*/ 	.short	0x010a
        /*0a26*/ 	.byte	0xff
	.zero		1


	//----- nvinfo : EIATTR_NUM_MBARRIERS
	.align		4
.L_47:
        /*0a28*/ 	.byte	0x03, 0x38
        /*0a2a*/ 	.short	0x0029


	//----- nvinfo : EIATTR_EXIT_INSTR_OFFSETS
	.align		4
        /*0a2c*/ 	.byte	0x04, 0x1c
        /*0a2e*/ 	.short	(.L_49 - .L_48)


	//   ....[0]....
.L_48:
        /*0a30*/ 	.word	0x00002c30


	//   ....[1]....
        /*0a34*/ 	.word	0x00003130


	//   ....[2]....
        /*0a38*/ 	.word	0x00003190


	//   ....[3]....
        /*0a3c*/ 	.word	0x000046d0


	//   ....[4]....
        /*0a40*/ 	.word	0x00005670


	//   ....[5]....
        /*0a44*/ 	.word	0x000056b0


	//   ....[6]....
        /*0a48*/ 	.word	0x00007cb0


	//   ....[7]....
        /*0a4c*/ 	.word	0x00007d30


	//   ....[8]....
        /*0a50*/ 	.word	0x00007d60


	//   ....[9]....
        /*0a54*/ 	.word	0x00007dd0


	//----- nvinfo : EIATTR_MAX_THREADS
	.align		4
.L_49:
        /*0a58*/ 	.byte	0x04, 0x05
        /*0a5a*/ 	.short	(.L_51 - .L_50)
.L_50:
        /*0a5c*/ 	.word	0x00000100
        /*0a60*/ 	.word	0x00000001
        /*0a64*/ 	.word	0x00000001


	//----- nvinfo : EIATTR_CRS_STACK_SIZE
	.align		4
.L_51:
        /*0a68*/ 	.byte	0x04, 0x1e
        /*0a6a*/ 	.short	(.L_53 - .L_52)
.L_52:
        /*0a6c*/ 	.word	0x00000000


	//----- nvinfo : EIATTR_CBANK_PARAM_SIZE
	.align		4
.L_53:
        /*0a70*/ 	.byte	0x03, 0x19
        /*0a72*/ 	.short	0x0800


	//----- nvinfo : EIATTR_PARAM_CBANK
	.align		4
        /*0a74*/ 	.byte	0x04, 0x0a
        /*0a76*/ 	.short	(.L_55 - .L_54)
	.align		4
.L_54:
        /*0a78*/ 	.word	index@(.nv.constant0._ZN7cutlass13device_kernelINS_4gemm6kernel13GemmUniversalIN4cute5tupleIJiiiiEEENS1_10collective13CollectiveMmaINS1_35MainloopSm100TmaUmmaWarpSpecializedILi8ELi2ELi4ENS5_IJNS4_1CILi2EEENSA_ILi1EEESC_EEEEENS5_IJNSA_ILi128EEENSA_ILi64EEESG_EEENS_10tfloat32_tENS5_IJlSC_lEEESI_SJ_NS4_8TiledMMAINS4_8MMA_AtomIJNS4_23SM100_MMA_TF32_2x1SM_SSISI_SI_fLi128ELi64ELNS4_4UMMA5MajorE0ELSO_0ELNSN_7ScaleInE0ELSP_0EEEEEENS4_6LayoutINS5_IJSC_SC_SC_EEENS5_IJNSA_ILi0EEESU_SU_EEEEENS5_IJNS4_10UnderscoreESX_SX_EEEEENS4_18SM100_TMA_2SM_LOADENS4_14ComposedLayoutINS4_7SwizzleILi3ELi4ELi3EEENS4_18smem_ptr_flag_bitsILi32EEENSS_INS5_IJNSA_ILi8EEENSA_ILi32EEEEEENS5_IJS17_SC_EEEEEEEvNS4_8identityES10_S1B_vS1C_EENS_8epilogue10collective18CollectiveEpilogueINS1E_23Sm100TmaWarpSpecializedILi3ELi2ELi16ELb1ELb0EEEJNS5_IJSG_SG_SG_EEENS5_IJNSS_ISG_SC_EENSS_INS5_IJNSA_ILi16EEESB_EEENS5_IJSC_S17_EEEEEEEESI_SJ_SI_SJ_NS1E_6fusion15FusionCallbacksIS1I_NS1Q_17LinearCombinationISI_fSI_fLNS_15FloatRoundStyleE2EEES1J_S1P_JEEENS4_5SM1004TMEM4LOAD26SM100_TMEM_LOAD_32dp32b16xENS4_13SM90_TMA_LOADENS11_INS12_ILi2ELi4ELi3EEES15_NSS_INS5_IJS16_S1L_EEENS5_IJS1L_SC_EEEEEEENS4_39AutoVectorizingCopyWithAssumedAlignmentILi128EEENS4_14SM90_TMA_STOREES25_S27_S27_EEEvvEEEEvNT_6ParamsE)
        /*0a7c*/ 	.short	0x0380
        /*0a7e*/ 	.short	0x0800


	//----- nvinfo : EIATTR_SW_WAR
	.align		4
.L_55:
        /*0a80*/ 	.byte	0x04, 0x36
        /*0a82*/ 	.short	(.L_57 - .L_56)
.L_56:
        /*0a84*/ 	.word	0x00000008
.L_57:


//--------------------- .nv.callgraph             --------------------------
	.section	.nv.callgraph,"",@"SHT_CUDA_CALLGRAPH"
	.align	4
	.sectionentsize	8
	.align		4
        /*0000*/ 	.word	0x00000000
	.align		4
        /*0004*/ 	.word	0xffffffff
	.align		4
        /*0008*/ 	.word	index@(_ZN7cutlass13device_kernelINS_4gemm6kernel13GemmUniversalIN4cute5tupleIJiiiiEEENS1_10collective13CollectiveMmaINS1_35MainloopSm100TmaUmmaWarpSpecializedILi8ELi2ELi4ENS5_IJNS4_1CILi2EEENSA_ILi1EEESC_EEEEENS5_IJNSA_ILi128EEENSA_ILi64EEESG_EEENS_10tfloat32_tENS5_IJlSC_lEEESI_SJ_NS4_8TiledMMAINS4_8MMA_AtomIJNS4_23SM100_MMA_TF32_2x1SM_SSISI_SI_fLi128ELi64ELNS4_4UMMA5MajorE0ELSO_0ELNSN_7ScaleInE0ELSP_0EEEEEENS4_6LayoutINS5_IJSC_SC_SC_EEENS5_IJNSA_ILi0EEESU_SU_EEEEENS5_IJNS4_10UnderscoreESX_SX_EEEEENS4_18SM100_TMA_2SM_LOADENS4_14ComposedLayoutINS4_7SwizzleILi3ELi4ELi3EEENS4_18smem_ptr_flag_bitsILi32EEENSS_INS5_IJNSA_ILi8EEENSA_ILi32EEEEEENS5_IJS17_SC_EEEEEEEvNS4_8identityES10_S1B_vS1C_EENS_8epilogue10collective18CollectiveEpilogueINS1E_23Sm100TmaWarpSpecializedILi3ELi2ELi16ELb1ELb0EEEJNS5_IJSG_SG_SG_EEENS5_IJNSS_ISG_SC_EENSS_INS5_IJNSA_ILi16EEESB_EEENS5_IJSC_S17_EEEEEEEESI_SJ_SI_SJ_NS1E_6fusion15FusionCallbacksIS1I_NS1Q_17LinearCombinationISI_fSI_fLNS_15FloatRoundStyleE2EEES1J_S1P_JEEENS4_5SM1004TMEM4LOAD26SM100_TMEM_LOAD_32dp32b16xENS4_13SM90_TMA_LOADENS11_INS12_ILi2ELi4ELi3EEES15_NSS_INS5_IJS16_S1L_EEENS5_IJS1L_SC_EEEEEEENS4_39AutoVectorizingCopyWithAssumedAlignmentILi128EEENS4_14SM90_TMA_STOREES25_S27_S27_EEEvvEEEEvNT_6ParamsE)
	.align		4
        /*000c*/ 	.word	index@(__assertfail)
	.align		4
        /*0010*/ 	.word	0x00000000
	.align		4
        /*0014*/ 	.word	0xfffffffe
	.align		4
        /*0018*/ 	.word	0x00000000
	.align		4
        /*001c*/ 	.word	0xfffffffd
	.align		4
        /*0020*/ 	.word	0x00000000
	.align		4
        /*0024*/ 	.word	0xfffffffc


//--------------------- .nv.constant4             --------------------------
	.section	.nv.constant4,"a",@progbits
	.align	8
	.align		8
.nv.constant4:
        /*0000*/ 	.dword	__assertfail
	.align		8
        /*0008*/ 	.dword	__unnamed_1
	.align		8
        /*0010*/ 	.dword	__unnamed_2
	.align		8
        /*0018*/ 	.dword	_ZN40_INTERNAL_667c9422_4_k_cu_32bb1e29_102524cuda3std3__45__cpo5beginE
	.align		8
        /*0020*/ 	.dword	_ZN40_INTERNAL_667c9422_4_k_cu_32bb1e29_102524cuda3std3__45__cpo3endE
	.align		8
        /*0028*/ 	.dword	_ZN40_INTERNAL_667c9422_4_k_cu_32bb1e29_102524cuda3std3__45__cpo6cbeginE
	.align		8
        /*0030*/ 	.dword	_ZN40_INTERNAL_667c9422_4_k_cu_32bb1e29_102524cuda3std3__45__cpo4cendE
	.align		8
        /*0038*/ 	.dword	_ZN40_INTERNAL_667c9422_4_k_cu_32bb1e29_102524cuda3std3__442_GLOBAL__N__667c9422_4_k_cu_32bb1e29_102526ignoreE
	.align		8
        /*0040*/ 	.dword	_ZN40_INTERNAL_667c9422_4_k_cu_32bb1e29_102524cuda3std3__419piecewise_constructE
	.align		8
        /*0048*/ 	.dword	_ZN40_INTERNAL_667c9422_4_k_cu_32bb1e29_102524cuda3std3__48in_placeE
	.align		8
        /*0050*/ 	.dword	_ZN40_INTERNAL_667c9422_4_k_cu_32bb1e29_102524cuda3std6ranges3__45__cpo4swapE
	.align		8
        /*0058*/ 	.dword	_ZN40_INTERNAL_667c9422_4_k_cu_32bb1e29_102524cuda3std6ranges3__45__cpo9iter_moveE
	.align		8
        /*0060*/ 	.dword	_ZN40_INTERNAL_667c9422_4_k_cu_32bb1e29_102524cute7productE
	.align		8
        /*0068*/ 	.dword	_ZN40_INTERNAL_667c9422_4_k_cu_32bb1e29_102524cute1_E
	.align		8
        /*0070*/ 	.dword	$str$25
	.align		8
        /*0078*/ 	.dword	$str$26
	.align		8
        /*0080*/ 	.dword	$str$27
	.align		8
        /*0088*/ 	.dword	$str$28


//--------------------- .text._ZN7cutlass13device_kernelINS_4gemm6kernel13GemmUniversalIN4cute5tupleIJiiiiEEENS1_10collective13CollectiveMmaINS1_35MainloopSm100TmaUmmaWarpSpecializedILi8ELi2ELi4ENS5_IJNS4_1CILi2EEENSA_ILi1EEESC_EEEEENS5_IJNSA_ILi128EEENSA_ILi64EEESG_EEENS_10tfloat32_tENS5_IJlSC_lEEESI_SJ_NS4_8TiledMMAINS4_8MMA_AtomIJNS4_23SM100_MMA_TF32_2x1SM_SSISI_SI_fLi128ELi64ELNS4_4UMMA5MajorE0ELSO_0ELNSN_7ScaleInE0ELSP_0EEEEEENS4_6LayoutINS5_IJSC_SC_SC_EEENS5_IJNSA_ILi0EEESU_SU_EEEEENS5_IJNS4_10UnderscoreESX_SX_EEEEENS4_18SM100_TMA_2SM_LOADENS4_14ComposedLayoutINS4_7SwizzleILi3ELi4ELi3EEENS4_18smem_ptr_flag_bitsILi32EEENSS_INS5_IJNSA_ILi8EEENSA_ILi32EEEEEENS5_IJS17_SC_EEEEEEEvNS4_8identityES10_S1B_vS1C_EENS_8epilogue10collective18CollectiveEpilogueINS1E_23Sm100TmaWarpSpecializedILi3ELi2ELi16ELb1ELb0EEEJNS5_IJSG_SG_SG_EEENS5_IJNSS_ISG_SC_EENSS_INS5_IJNSA_ILi16EEESB_EEENS5_IJSC_S17_EEEEEEEESI_SJ_SI_SJ_NS1E_6fusion15FusionCallbacksIS1I_NS1Q_17LinearCombinationISI_fSI_fLNS_15FloatRoundStyleE2EEES1J_S1P_JEEENS4_5SM1004TMEM4LOAD26SM100_TMEM_LOAD_32dp32b16xENS4_13SM90_TMA_LOADENS11_INS12_ILi2ELi4ELi3EEES15_NSS_INS5_IJS16_S1L_EEENS5_IJS1L_SC_EEEEEEENS4_39AutoVectorizingCopyWithAssumedAlignmentILi128EEENS4_14SM90_TMA_STOREES25_S27_S27_EEEvvEEEEvNT_6ParamsE --------------------------
	.section	.text._ZN7cutlass13device_kernelINS_4gemm6kernel13GemmUniversalIN4cute5tupleIJiiiiEEENS1_10collective13CollectiveMmaINS1_35MainloopSm100TmaUmmaWarpSpecializedILi8ELi2ELi4ENS5_IJNS4_1CILi2EEENSA_ILi1EEESC_EEEEENS5_IJNSA_ILi128EEENSA_ILi64EEESG_EEENS_10tfloat32_tENS5_IJlSC_lEEESI_SJ_NS4_8TiledMMAINS4_8MMA_AtomIJNS4_23SM100_MMA_TF32_2x1SM_SSISI_SI_fLi128ELi64ELNS4_4UMMA5MajorE0ELSO_0ELNSN_7ScaleInE0ELSP_0EEEEEENS4_6LayoutINS5_IJSC_SC_SC_EEENS5_IJNSA_ILi0EEESU_SU_EEEEENS5_IJNS4_10UnderscoreESX_SX_EEEEENS4_18SM100_TMA_2SM_LOADENS4_14ComposedLayoutINS4_7SwizzleILi3ELi4ELi3EEENS4_18smem_ptr_flag_bitsILi32EEENSS_INS5_IJNSA_ILi8EEENSA_ILi32EEEEEENS5_IJS17_SC_EEEEEEEvNS4_8identityES10_S1B_vS1C_EENS_8epilogue10collective18CollectiveEpilogueINS1E_23Sm100TmaWarpSpecializedILi3ELi2ELi16ELb1ELb0EEEJNS5_IJSG_SG_SG_EEENS5_IJNSS_ISG_SC_EENSS_INS5_IJNSA_ILi16EEESB_EEENS5_IJSC_S17_EEEEEEEESI_SJ_SI_SJ_NS1E_6fusion15FusionCallbacksIS1I_NS1Q_17LinearCombinationISI_fSI_fLNS_15FloatRoundStyleE2EEES1J_S1P_JEEENS4_5SM1004TMEM4LOAD26SM100_TMEM_LOAD_32dp32b16xENS4_13SM90_TMA_LOADENS11_INS12_ILi2ELi4ELi3EEES15_NSS_INS5_IJS16_S1L_EEENS5_IJS1L_SC_EEEEEEENS4_39AutoVectorizingCopyWithAssumedAlignmentILi128EEENS4_14SM90_TMA_STOREES25_S27_S27_EEEvvEEEEvNT_6ParamsE,"ax",@progbits
	.align	128
.text._ZN7cutlass13device_kernelINS_4gemm6kernel13GemmUniversalIN4cute5tupleIJiiiiEEENS1_10collective13CollectiveMmaINS1_35MainloopSm100TmaUmmaWarpSpecializedILi8ELi2ELi4ENS5_IJNS4_1CILi2EEENSA_ILi1EEESC_EEEEENS5_IJNSA_ILi128EEENSA_ILi64EEESG_EEENS_10tfloat32_tENS5_IJlSC_lEEESI_SJ_NS4_8TiledMMAINS4_8MMA_AtomIJNS4_23SM100_MMA_TF32_2x1SM_SSISI_SI_fLi128ELi64ELNS4_4UMMA5MajorE0ELSO_0ELNSN_7ScaleInE0ELSP_0EEEEEENS4_6LayoutINS5_IJSC_SC_SC_EEENS5_IJNSA_ILi0EEESU_SU_EEEEENS5_IJNS4_10UnderscoreESX_SX_EEEEENS4_18SM100_TMA_2SM_LOADENS4_14ComposedLayoutINS4_7SwizzleILi3ELi4ELi3EEENS4_18smem_ptr_flag_bitsILi32EEENSS_INS5_IJNSA_ILi8EEENSA_ILi32EEEEEENS5_IJS17_SC_EEEEEEEvNS4_8identityES10_S1B_vS1C_EENS_8epilogue10collective18CollectiveEpilogueINS1E_23Sm100TmaWarpSpecializedILi3ELi2ELi16ELb1ELb0EEEJNS5_IJSG_SG_SG_EEENS5_IJNSS_ISG_SC_EENSS_INS5_IJNSA_ILi16EEESB_EEENS5_IJSC_S17_EEEEEEEESI_SJ_SI_SJ_NS1E_6fusion15FusionCallbacksIS1I_NS1Q_17LinearCombinationISI_fSI_fLNS_15FloatRoundStyleE2EEES1J_S1P_JEEENS4_5SM1004TMEM4LOAD26SM100_TMEM_LOAD_32dp32b16xENS4_13SM90_TMA_LOADENS11_INS12_ILi2ELi4ELi3EEES15_NSS_INS5_IJS16_S1L_EEENS5_IJS1L_SC_EEEEEEENS4_39AutoVectorizingCopyWithAssumedAlignmentILi128EEENS4_14SM90_TMA_STOREES25_S27_S27_EEEvvEEEEvNT_6ParamsE:
        .type           _ZN7cutlass13device_kernelINS_4gemm6kernel13GemmUniversalIN4cute5tupleIJiiiiEEENS1_10collective13CollectiveMmaINS1_35MainloopSm100TmaUmmaWarpSpecializedILi8ELi2ELi4ENS5_IJNS4_1CILi2EEENSA_ILi1EEESC_EEEEENS5_IJNSA_ILi128EEENSA_ILi64EEESG_EEENS_10tfloat32_tENS5_IJlSC_lEEESI_SJ_NS4_8TiledMMAINS4_8MMA_AtomIJNS4_23SM100_MMA_TF32_2x1SM_SSISI_SI_fLi128ELi64ELNS4_4UMMA5MajorE0ELSO_0ELNSN_7ScaleInE0ELSP_0EEEEEENS4_6LayoutINS5_IJSC_SC_SC_EEENS5_IJNSA_ILi0EEESU_SU_EEEEENS5_IJNS4_10UnderscoreESX_SX_EEEEENS4_18SM100_TMA_2SM_LOADENS4_14ComposedLayoutINS4_7SwizzleILi3ELi4ELi3EEENS4_18smem_ptr_flag_bitsILi32EEENSS_INS5_IJNSA_ILi8EEENSA_ILi32EEEEEENS5_IJS17_SC_EEEEEEEvNS4_8identityES10_S1B_vS1C_EENS_8epilogue10collective18CollectiveEpilogueINS1E_23Sm100TmaWarpSpecializedILi3ELi2ELi16ELb1ELb0EEEJNS5_IJSG_SG_SG_EEENS5_IJNSS_ISG_SC_EENSS_INS5_IJNSA_ILi16EEESB_EEENS5_IJSC_S17_EEEEEEEESI_SJ_SI_SJ_NS1E_6fusion15FusionCallbacksIS1I_NS1Q_17LinearCombinationISI_fSI_fLNS_15FloatRoundStyleE2EEES1J_S1P_JEEENS4_5SM1004TMEM4LOAD26SM100_TMEM_LOAD_32dp32b16xENS4_13SM90_TMA_LOADENS11_INS12_ILi2ELi4ELi3EEES15_NSS_INS5_IJS16_S1L_EEENS5_IJS1L_SC_EEEEEEENS4_39AutoVectorizingCopyWithAssumedAlignmentILi128EEENS4_14SM90_TMA_STOREES25_S27_S27_EEEvvEEEEvNT_6ParamsE,@function
        .size           _ZN7cutlass13device_kernelINS_4gemm6kernel13GemmUniversalIN4cute5tupleIJiiiiEEENS1_10collective13CollectiveMmaINS1_35MainloopSm100TmaUmmaWarpSpecializedILi8ELi2ELi4ENS5_IJNS4_1CILi2EEENSA_ILi1EEESC_EEEEENS5_IJNSA_ILi128EEENSA_ILi64EEESG_EEENS_10tfloat32_tENS5_IJlSC_lEEESI_SJ_NS4_8TiledMMAINS4_8MMA_AtomIJNS4_23SM100_MMA_TF32_2x1SM_SSISI_SI_fLi128ELi64ELNS4_4UMMA5MajorE0ELSO_0ELNSN_7ScaleInE0ELSP_0EEEEEENS4_6LayoutINS5_IJSC_SC_SC_EEENS5_IJNSA_ILi0EEESU_SU_EEEEENS5_IJNS4_10UnderscoreESX_SX_EEEEENS4_18SM100_TMA_2SM_LOADENS4_14ComposedLayoutINS4_7SwizzleILi3ELi4ELi3EEENS4_18smem_ptr_flag_bitsILi32EEENSS_INS5_IJNSA_ILi8EEENSA_ILi32EEEEEENS5_IJS17_SC_EEEEEEEvNS4_8identityES10_S1B_vS1C_EENS_8epilogue10collective18CollectiveEpilogueINS1E_23Sm100TmaWarpSpecializedILi3ELi2ELi16ELb1ELb0EEEJNS5_IJSG_SG_SG_EEENS5_IJNSS_ISG_SC_EENSS_INS5_IJNSA_ILi16EEESB_EEENS5_IJSC_S17_EEEEEEEESI_SJ_SI_SJ_NS1E_6fusion15FusionCallbacksIS1I_NS1Q_17LinearCombinationISI_fSI_fLNS_15FloatRoundStyleE2EEES1J_S1P_JEEENS4_5SM1004TMEM4LOAD26SM100_TMEM_LOAD_32dp32b16xENS4_13SM90_TMA_LOADENS11_INS12_ILi2ELi4ELi3EEES15_NSS_INS5_IJS16_S1L_EEENS5_IJS1L_SC_EEEEEEENS4_39AutoVectorizingCopyWithAssumedAlignmentILi128EEENS4_14SM90_TMA_STOREES25_S27_S27_EEEvvEEEEvNT_6ParamsE,(.L_x_187 - _ZN7cutlass13device_kernelINS_4gemm6kernel13GemmUniversalIN4cute5tupleIJiiiiEEENS1_10collective13CollectiveMmaINS1_35MainloopSm100TmaUmmaWarpSpecializedILi8ELi2ELi4ENS5_IJNS4_1CILi2EEENSA_ILi1EEESC_EEEEENS5_IJNSA_ILi128EEENSA_ILi64EEESG_EEENS_10tfloat32_tENS5_IJlSC_lEEESI_SJ_NS4_8TiledMMAINS4_8MMA_AtomIJNS4_23SM100_MMA_TF32_2x1SM_SSISI_SI_fLi128ELi64ELNS4_4UMMA5MajorE0ELSO_0ELNSN_7ScaleInE0ELSP_0EEEEEENS4_6LayoutINS5_IJSC_SC_SC_EEENS5_IJNSA_ILi0EEESU_SU_EEEEENS5_IJNS4_10UnderscoreESX_SX_EEEEENS4_18SM100_TMA_2SM_LOADENS4_14ComposedLayoutINS4_7SwizzleILi3ELi4ELi3EEENS4_18smem_ptr_flag_bitsILi32EEENSS_INS5_IJNSA_ILi8EEENSA_ILi32EEEEEENS5_IJS17_SC_EEEEEEEvNS4_8identityES10_S1B_vS1C_EENS_8epilogue10collective18CollectiveEpilogueINS1E_23Sm100TmaWarpSpecializedILi3ELi2ELi16ELb1ELb0EEEJNS5_IJSG_SG_SG_EEENS5_IJNSS_ISG_SC_EENSS_INS5_IJNSA_ILi16EEESB_EEENS5_IJSC_S17_EEEEEEEESI_SJ_SI_SJ_NS1E_6fusion15FusionCallbacksIS1I_NS1Q_17LinearCombinationISI_fSI_fLNS_15FloatRoundStyleE2EEES1J_S1P_JEEENS4_5SM1004TMEM4LOAD26SM100_TMEM_LOAD_32dp32b16xENS4_13SM90_TMA_LOADENS11_INS12_ILi2ELi4ELi3EEES15_NSS_INS5_IJS16_S1L_EEENS5_IJS1L_SC_EEEEEEENS4_39AutoVectorizingCopyWithAssumedAlignmentILi128EEENS4_14SM90_TMA_STOREES25_S27_S27_EEEvvEEEEvNT_6ParamsE)
        .other          _ZN7cutlass13device_kernelINS_4gemm6kernel13GemmUniversalIN4cute5tupleIJiiiiEEENS1_10collective13CollectiveMmaINS1_35MainloopSm100TmaUmmaWarpSpecializedILi8ELi2ELi4ENS5_IJNS4_1CILi2EEENSA_ILi1EEESC_EEEEENS5_IJNSA_ILi128EEENSA_ILi64EEESG_EEENS_10tfloat32_tENS5_IJlSC_lEEESI_SJ_NS4_8TiledMMAINS4_8MMA_AtomIJNS4_23SM100_MMA_TF32_2x1SM_SSISI_SI_fLi128ELi64ELNS4_4UMMA5MajorE0ELSO_0ELNSN_7ScaleInE0ELSP_0EEEEEENS4_6LayoutINS5_IJSC_SC_SC_EEENS5_IJNSA_ILi0EEESU_SU_EEEEENS5_IJNS4_10UnderscoreESX_SX_EEEEENS4_18SM100_TMA_2SM_LOADENS4_14ComposedLayoutINS4_7SwizzleILi3ELi4ELi3EEENS4_18smem_ptr_flag_bitsILi32EEENSS_INS5_IJNSA_ILi8EEENSA_ILi32EEEEEENS5_IJS17_SC_EEEEEEEvNS4_8identityES10_S1B_vS1C_EENS_8epilogue10collective18CollectiveEpilogueINS1E_23Sm100TmaWarpSpecializedILi3ELi2ELi16ELb1ELb0EEEJNS5_IJSG_SG_SG_EEENS5_IJNSS_ISG_SC_EENSS_INS5_IJNSA_ILi16EEESB_EEENS5_IJSC_S17_EEEEEEEESI_SJ_SI_SJ_NS1E_6fusion15FusionCallbacksIS1I_NS1Q_17LinearCombinationISI_fSI_fLNS_15FloatRoundStyleE2EEES1J_S1P_JEEENS4_5SM1004TMEM4LOAD26SM100_TMEM_LOAD_32dp32b16xENS4_13SM90_TMA_LOADENS11_INS12_ILi2ELi4ELi3EEES15_NSS_INS5_IJS16_S1L_EEENS5_IJS1L_SC_EEEEEEENS4_39AutoVectorizingCopyWithAssumedAlignmentILi128EEENS4_14SM90_TMA_STOREES25_S27_S27_EEEvvEEEEvNT_6ParamsE,@"STO_CUDA_ENTRY STV_DEFAULT"
_ZN7cutlass13device_kernelINS_4gemm6kernel13GemmUniversalIN4cute5tupleIJiiiiEEENS1_10collective13CollectiveMmaINS1_35MainloopSm100TmaUmmaWarpSpecializedILi8ELi2ELi4ENS5_IJNS4_1CILi2EEENSA_ILi1EEESC_EEEEENS5_IJNSA_ILi128EEENSA_ILi64EEESG_EEENS_10tfloat32_tENS5_IJlSC_lEEESI_SJ_NS4_8TiledMMAINS4_8MMA_AtomIJNS4_23SM100_MMA_TF32_2x1SM_SSISI_SI_fLi128ELi64ELNS4_4UMMA5MajorE0ELSO_0ELNSN_7ScaleInE0ELSP_0EEEEEENS4_6LayoutINS5_IJSC_SC_SC_EEENS5_IJNSA_ILi0EEESU_SU_EEEEENS5_IJNS4_10UnderscoreESX_SX_EEEEENS4_18SM100_TMA_2SM_LOADENS4_14ComposedLayoutINS4_7SwizzleILi3ELi4ELi3EEENS4_18smem_ptr_flag_bitsILi32EEENSS_INS5_IJNSA_ILi8EEENSA_ILi32EEEEEENS5_IJS17_SC_EEEEEEEvNS4_8identityES10_S1B_vS1C_EENS_8epilogue10collective18CollectiveEpilogueINS1E_23Sm100TmaWarpSpecializedILi3ELi2ELi16ELb1ELb0EEEJNS5_IJSG_SG_SG_EEENS5_IJNSS_ISG_SC_EENSS_INS5_IJNSA_ILi16EEESB_EEENS5_IJSC_S17_EEEEEEEESI_SJ_SI_SJ_NS1E_6fusion15FusionCallbacksIS1I_NS1Q_17LinearCombinationISI_fSI_fLNS_15FloatRoundStyleE2EEES1J_S1P_JEEENS4_5SM1004TMEM4LOAD26SM100_TMEM_LOAD_32dp32b16xENS4_13SM90_TMA_LOADENS11_INS12_ILi2ELi4ELi3EEES15_NSS_INS5_IJS16_S1L_EEENS5_IJS1L_SC_EEEEEEENS4_39AutoVectorizingCopyWithAssumedAlignmentILi128EEENS4_14SM90_TMA_STOREES25_S27_S27_EEEvvEEEEvNT_6ParamsE:
[----:B------:R-:W1:Y:S01]  /*0000*/  LDC R1, c[0x0][0x37c] ;  /* 0x0000df00ff017b82 */ /* 0x000e620000000800 */
[----:B------:R-:W2:Y:S01]  /*0010*/  S2R R69, SR_TID.X ;  /* 0x0000000000457919 */ /* 0x000ea20000002100 */
[----:B------:R-:W3:Y:S06]  /*0020*/  LDCU.64 UR6, c[0x0][0x890] ;  /* 0x00011200ff0677ac */ /* 0x000eec0008000a00 */
[----:B------:R-:W4:Y:S01]  /*0030*/  S2UR UR37, SR_CgaCtaId ;  /* 0x00000000002579c3 */ /* 0x000f220000008800 */
[----:B------:R-:W-:Y:S02]  /*0040*/  PRMT R64, RZ, 0x7610, R64 ;  /* 0x00007610ff407816 */ /* 0x000fe40000000040 */
[----:B------:R-:W-:Y:S01]  /*0050*/  ELECT P1, URZ, PT ;  /* 0x0000000000ff782f */ /* 0x000fe20003820000 */
[----:B------:R-:W1:Y:S01]  /*0060*/  LDCU.64 UR46, c[0x0][0x358] ;  /* 0x00006b00ff2e77ac */ /* 0x000e620008000a00 */
[----:B---3--:R-:W-:-:S04]  /*0070*/  UISETP.NE.U32.AND UP0, UPT, UR6, URZ, UPT ;  /* 0x000000ff0600728c */ /* 0x008fc8000bf05070 */
[----:B------:R-:W-:Y:S02]  /*0080*/  UISETP.NE.AND.EX UP0, UPT, UR7, URZ, UPT, UP0 ;  /* 0x000000ff0700728c */ /* 0x000fe4000bf05300 */
[----:B----4-:R-:W-:Y:S02]  /*0090*/  ULOP3.LUT UR5, UR37, 0x1, URZ, 0xc0, !UPT ;  /* 0x0000000125057892 */ /* 0x010fe4000f8ec0ff */
[----:B------:R-:W-:Y:S01]  /*00a0*/  ULOP3.LUT UR4, UR37, 0x1, URZ, 0x3c, !UPT ;  /* 0x0000000125047892 */ /* 0x000fe2000f8e3cff */
[----:B--2---:R-:W-:-:S05]  /*00b0*/  SHF.R.U32.HI R68, RZ, 0x5, R69 ;  /* 0x00000005ff447819 */ /* 0x004fca0000011645 */
[----:B------:R-:W2:Y:S02]  /*00c0*/  SHFL.IDX PT, R0, R68, RZ, 0x1f ;  /* 0x00001fff44007589 */ /* 0x000ea400000e0000 */
[----:B--2---:R-:W-:Y:S01]  /*00d0*/  R2UR UR10, R0 ;  /* 0x00000000000a72ca */ /* 0x004fe200000e0000 */
[----:B-1----:R-:W-:-:S14]  /*00e0*/  BRA.U UP0, `(.L_x_0) ;  /* 0x00000001002c7547 */ /* 0x002fdc000b800000 */
[----:B------:R-:W1:Y:S02]  /*00f0*/  LDCU.64 UR8, c[0x0][0x888] ;  /* 0x00011100ff0877ac */ /* 0x000e640008000a00 */
[----:B-1----:R-:W-:-:S04]  /*0100*/  UISETP.NE.U32.AND UP0, UPT, UR8, URZ, UPT ;  /* 0x000000ff0800728c */ /* 0x002fc8000bf05070 */
[----:B------:R-:W-:-:S09]  /*0110*/  UISETP.NE.AND.EX UP0, UPT, UR9, URZ, UPT, UP0 ;  /* 0x000000ff0900728c */ /* 0x000fd2000bf05300 */
[----:B------:R-:W-:Y:S05]  /*0120*/  BRA.U !UP0, `(.L_x_1) ;  /* 0x0000000108107547 */ /* 0x000fea000b800000 */
[----:B------:R-:W1:Y:S02]  /*0130*/  LDC.64 R2, c[0x0][0x888] ;  /* 0x00022200ff027b82 */ /* 0x000e640000000a00 */
[----:B-1----:R1:W5:Y:S01]  /*0140*/  LDG.E R35, desc[UR46][R2.64] ;  /* 0x0000002e02237981 */ /* 0x002362000c1e1900 */
[----:B------:R-:W-:Y:S01]  /*0150*/  HFMA2 R64, -RZ, RZ, 0, 5.9604644775390625e-08 ;  /* 0x00000001ff407431 */ /* 0x000fe200000001ff */
[----:B------:R-:W-:Y:S05]  /*0160*/  BRA `(.L_x_0) ;  /* 0x00000000000c7947 */ /* 0x000fea0003800000 */
.L_x_1:
[----:B------:R-:W1:Y:S01]  /*0170*/  LDCU UR8, c[0x0][0x880] ;  /* 0x00011000ff0877ac */ /* 0x000e620008000800 */
[----:B------:R-:W-:Y:S01]  /*0180*/  HFMA2 R64, -RZ, RZ, 0, 5.9604644775390625e-08 ;  /* 0x00000001ff407431 */ /* 0x000fe200000001ff */
[----:B-1----:R-:W-:-:S07]  /*0190*/  MOV R35, UR8 ;  /* 0x0000000800237c02 */ /* 0x002fce0008000f00 */
.L_x_0:
[----:B------:R-:W2:Y:S02]  /*01a0*/  LDCU.64 UR8, c[0x0][0x8b0] ;  /* 0x00011600ff0877ac */ /* 0x000ea40008000a00 */
[----:B--2---:R-:W-:-:S04]  /*01b0*/  UISETP.NE.U32.AND UP0, UPT, UR8, URZ, UPT ;  /* 0x000000ff0800728c */ /* 0x004fc8000bf05070 */
[----:B------:R-:W-:-:S09]  /*01c0*/  UISETP.NE.AND.EX UP0, UPT, UR9, URZ, UPT, UP0 ;  /* 0x000000ff0900728c */ /* 0x000fd2000bf05300 */
[----:B------:R-:W-:Y:S05]  /*01d0*/  BRA.U UP0, `(.L_x_2) ;  /* 0x0000000100247547 */ /* 0x000fea000b800000 */
[----:B------:R-:W2:Y:S02]  /*01e0*/  LDCU.64 UR8, c[0x0][0x8a8] ;  /* 0x00011500ff0877ac */ /* 0x000ea40008000a00 */
[----:B--2---:R-:W-:-:S04]  /*01f0*/  UISETP.NE.U32.AND UP0, UPT, UR8, URZ, UPT ;  /* 0x000000ff0800728c */ /* 0x004fc8000bf05070 */
[----:B------:R-:W-:-:S09]  /*0200*/  UISETP.NE.AND.EX UP0, UPT, UR9, URZ, UPT, UP0 ;  /* 0x000000ff0900728c */ /* 0x000fd2000bf05300 */
[----:B------:R-:W-:Y:S05]  /*0210*/  BRA.U !UP0, `(.L_x_3) ;  /* 0x00000001080c7547 */ /* 0x000fea000b800000 */
[----:B-1----:R-:W1:Y:S02]  /*0220*/  LDC.64 R2, c[0x0][0x8a8] ;  /* 0x00022a00ff027b82 */ /* 0x002e640000000a00 */
[----:B-1----:R2:W5:Y:S01]  /*0230*/  LDG.E R33, desc[UR46][R2.64] ;  /* 0x0000002e02217981 */ /* 0x002562000c1e1900 */
[----:B------:R-:W-:Y:S05]  /*0240*/  BRA `(.L_x_2) ;  /* 0x0000000000087947 */ /* 0x000fea0003800000 */
.L_x_3:
[----:B------:R-:W2:Y:S02]  /*0250*/  LDCU UR8, c[0x0][0x8a0] ;  /* 0x00011400ff0877ac */ /* 0x000ea40008000800 */
[----:B--2---:R-:W-:Y:S02]  /*0260*/  MOV R33, UR8 ;  /* 0x0000000800217c02 */ /* 0x004fe40008000f00 */
.L_x_2:
[----:B------:R-:W-:Y:S01]  /*0270*/  IMAD.U32 R0, RZ, RZ, UR10 ;  /* 0x0000000aff007e24 */ /* 0x000fe2000f8e00ff */
[----:B------:R-:W-:Y:S04]  /*0280*/  BSSY.RECONVERGENT B0, `(.L_x_4) ;  /* 0x000000c000007945 */ /* 0x000fe80003800200 */
[C---:B------:R-:W-:Y:S02]  /*0290*/  ISETP.NE.OR P2, PT, R0.reuse, 0x1, !P1 ;  /* 0x000000010000780c */ /* 0x040fe40004f45670 */
[----:B------:R-:W-:-:S11]  /*02a0*/  ISETP.NE.OR P0, PT, R0, 0x3, !P1 ;  /* 0x000000030000780c */ /* 0x000fd60004f05670 */
[----:B------:R-:W-:Y:S05]  /*02b0*/  @P2 BRA `(.L_x_5) ;  /* 0x0000000000202947 */ /* 0x000fea0003800000 */
[----:B------:R-:W3:Y:S02]  /*02c0*/  LDCU.64 UR8, c[0x0][0x348] ;  /* 0x00006900ff0877ac */ /* 0x000ee40008000a00 */
[----:B---3--:R-:W-:Y:S02]  /*02d0*/  UIADD3 UR12, UP1, UPT, UR8, 0x80, URZ ;  /* 0x00000080080c7890 */ /* 0x008fe4000ff3e0ff */
[----:B------:R-:W-:Y:S02]  /*02e0*/  UIADD3 UR8, UP0, UPT, UR8, 0x180, URZ ;  /* 0x0000018008087890 */ /* 0x000fe4000ff1e0ff */
[----:B------:R-:W-:Y:S02]  /*02f0*/  UIADD3.X UR13, UPT, UPT, URZ, UR9, URZ, UP1, !UPT ;  /* 0x00000009ff0d7290 */ /* 0x000fe40008ffe4ff */
[----:B------:R-:W-:-:S07]  /*0300*/  UIADD3.X UR9, UPT, UPT, URZ, UR9, URZ, UP0, !UPT ;  /* 0x00000009ff097290 */ /* 0x000fce00087fe4ff */
[----:B------:R3:W-:Y:S02]  /*0310*/  UTMACCTL.PF [UR12] ;  /* 0x000000000c0079b9 */ /* 0x0007e40008040000 */
[----:B------:R3:W-:Y:S02]  /*0320*/  UTMACCTL.PF [UR8] ;  /* 0x00000000080079b9 */ /* 0x0007e40008040000 */
[----:B---3--:R-:W-:Y:S01]  /*0330*/  NOP ;  /* 0x0000000000007918 */ /* 0x008fe20000000000 */
.L_x_5:
[----:B------:R-:W-:Y:S05]  /*0340*/  BSYNC.RECONVERGENT B0 ;  /* 0x0000000000007941 */ /* 0x000fea0003800200 */
.L_x_4:
[----:B------:R-:W-:Y:S04]  /*0350*/  BSSY.RECONVERGENT B0, `(.L_x_6) ;  /* 0x000000a000007945 */ /* 0x000fe80003800200 */
        /* <DEDUP_REMOVED lines=9> */
.L_x_7:
[----:B------:R-:W-:Y:S05]  /*03f0*/  BSYNC.RECONVERGENT B0 ;  /* 0x0000000000007941 */ /* 0x000fea0003800200 */
.L_x_6:
[----:B------:R-:W3:Y:S01]  /*0400*/  LDCU.64 UR8, c[0x0][0x888] ;  /* 0x00011100ff0877ac */ /* 0x000ee20008000a00 */
[----:B------:R-:W-:Y:S02]  /*0410*/  UISETP.EQ.U32.AND UP1, UPT, UR6, URZ, UPT ;  /* 0x000000ff0600728c */ /* 0x000fe4000bf22070 */
[----:B------:R-:W-:Y:S02]  /*0420*/  UPLOP3.LUT UP5, UPT, UPT, UPT, UPT, 0x80, 0x8 ;  /* 0x000000000008789c */ /* 0x000fe40003faf070 */
[----:B---3--:R-:W-:-:S04]  /*0430*/  UISETP.NE.U32.AND UP0, UPT, UR8, URZ, UPT ;  /* 0x000000ff0800728c */ /* 0x008fc8000bf05070 */
[----:B------:R-:W-:-:S04]  /*0440*/  UISETP.NE.AND.EX UP0, UPT, UR9, URZ, UPT, UP0 ;  /* 0x000000ff0900728c */ /* 0x000fc8000bf05300 */
[----:B------:R-:W-:-:S04]  /*0450*/  UISETP.EQ.OR.EX UP2, UPT, UR7, URZ, !UP0, UP1 ;  /* 0x000000ff0700728c */ /* 0x000fc8000c742710 */
[----:B------:R-:W-:-:S05]  /*0460*/  UP2UR UR53, UPR, URZ, 0x4 ;  /* 0x00000004ff357883 */ /* 0x000fca0008000000 */
[----:B------:R-:W-:Y:S07]  /*0470*/  BRA.U !UP2, `(.L_x_8) ;  /* 0x000000010a207547 */ /* 0x000fee000b800000 */
[----:B------:R-:W-:Y:S01]  /*0480*/  UISETP.NE.U32.AND UP2, UPT, UR6, URZ, UPT ;  /* 0x000000ff0600728c */ /* 0x000fe2000bf45070 */
[----:B-----5:R-:W-:Y:S01]  /*0490*/  FSETP.NEU.AND P0, PT, R35, RZ, PT ;  /* 0x000000ff2300720b */ /* 0x020fe20003f0d000 */
[----:B------:R-:W-:Y:S02]  /*04a0*/  USEL UR6, URZ, 0xffffffff, UP0 ;  /* 0xffffffffff067887 */ /* 0x000fe40008000000 */
[----:B------:R-:W-:-:S10]  /*04b0*/  UISETP.NE.AND.EX UP2, UPT, UR7, URZ, UPT, UP2 ;  /* 0x000000ff0700728c */ /* 0x000fd4000bf45320 */
[----:B------:R-:W-:Y:S01]  /*04c0*/  VOTEU.ANY UP1, P0 ;  /* 0x0000000000ff7886 */ /* 0x000fe20000020100 */
[----:B------:R-:W-:-:S04]  /*04d0*/  @!UP2 USEL UR6, URZ, 0xffffffff, UP1 ;  /* 0xffffffffff06a887 */ /* 0x000fc80008800000 */
[----:B------:R-:W-:-:S04]  /*04e0*/  ULOP3.LUT UR6, UR6, 0x1, URZ, 0xc0, !UPT ;  /* 0x0000000106067892 */ /* 0x000fc8000f8ec0ff */
[----:B------:R-:W-:-:S11]  /*04f0*/  UISETP.NE.U32.AND UP5, UPT, UR6, 0x1, UPT ;  /* 0x000000010600788c */ /* 0x000fd6000bfa5070 */
.L_x_8:
[----:B------:R-:W3:Y:S01]  /*0500*/  SHFL.IDX PT, R0, R68, RZ, 0x1f ;  /* 0x00001fff44007589 */ /* 0x000ee200000e0000 */
[----:B------:R-:W-:-:S04]  /*0510*/  UISETP.NE.AND UP1, UPT, UR10, 0x2, UPT ;  /* 0x000000020a00788c */ /* 0x000fc8000bf25270 */
[----:B------:R-:W-:Y:S02]  /*0520*/  UISETP.EQ.AND UP2, UPT, UR5, URZ, !UP1 ;  /* 0x000000ff0500728c */ /* 0x000fe4000cf42270 */
[----:B------:R-:W-:-:S04]  /*0530*/  USEL UR7, URZ, 0x1, UP1 ;  /* 0x00000001ff077887 */ /* 0x000fc80008800000 */
[----:B------:R-:W-:Y:S02]  /*0540*/  PLOP3.LUT P5, PT, P1, PT, UP2, 0x80, 0x8 ;  /* 0x000000000008781c */ /* 0x000fe40000faf028 */
[----:B---3--:R-:W-:-:S13]  /*0550*/  ISETP.NE.AND P0, PT, R0, RZ, PT ;  /* 0x000000ff0000720c */ /* 0x008fda0003f05270 */
[----:B------:R-:W-:Y:S05]  /*0560*/  @P0 BRA `(.L_x_9) ;  /* 0x0000000000640947 */ /* 0x000fea0003800000 */
[----:B------:R-:W-:Y:S01]  /*0570*/  UMOV UR8, 0x400 ;  /* 0x0000040000087882 */ /* 0x000fe20000000000 */
[----:B------:R-:W-:Y:S01]  /*0580*/  UMOV UR6, 0x1 ;  /* 0x0000000100067882 */ /* 0x000fe20000000000 */
[----:B------:R-:W-:Y:S02]  /*0590*/  ULEA UR8, UR37, UR8, 0x18 ;  /* 0x0000000825087291 */ /* 0x000fe4000f8ec0ff */
[----:B------:R-:W-:-:S04]  /*05a0*/  UIADD3 UR12, UPT, UPT, -UR6, 0x100000, URZ ;  /* 0x00100000060c7890 */ /* 0x000fc8000fffe1ff */
[----:B------:R-:W-:Y:S02]  /*05b0*/  USHF.L.U32 UR13, UR12, 0xb, URZ ;  /* 0x0000000b0c0d7899 */ /* 0x000fe400080006ff */
[----:B------:R-:W-:Y:S01]  /*05c0*/  USHF.L.U32 UR12, UR12, 0x1, URZ ;  /* 0x000000010c0c7899 */ /* 0x000fe200080006ff */
[----:B------:R-:W-:Y:S01]  /*05d0*/  ELECT P0, URZ, PT ;  /* 0x0000000000ff782f */ /* 0x000fe20003800000 */
[----:B------:R-:W3:Y:S10]  /*05e0*/  FENCE.VIEW.ASYNC.S ;  /* 0x00000000000073c6 */ /* 0x000ef40000000000 */
[----:B---3--:R3:W4:Y:S01]  /*05f0*/  SYNCS.EXCH.64 URZ, [UR8], UR12 ;  /* 0x0000000c08ff75b2 */ /* 0x0087220008000100 */
[----:B------:R3:W1:Y:S01]  /*0600*/  SYNCS.EXCH.64 URZ, [UR8+0x40], UR12 ;  /* 0x0000400c08ff75b2 */ /* 0x0006620008000100 */
        /* <DEDUP_REMOVED lines=13> */
[----:B------:R3:W1:Y:S02]  /*06e0*/  SYNCS.EXCH.64 URZ, [UR8+0x78], UR12 ;  /* 0x0000780c08ff75b2 */ /* 0x0006640008000100 */
[----:B---3--:R-:W-:Y:S01]  /*06f0*/  NOP ;  /* 0x0000000000007918 */ /* 0x008fe20000000000 */
.L_x_9:
[----:B------:R-:W3:Y:S01]  /*0700*/  SHFL.IDX PT, R0, R68, RZ, 0x1f ;  /* 0x00001fff44007589 */ /* 0x000ee200000e0000 */
[----:B------:R-:W-:Y:S01]  /*0710*/  NOP ;  /* 0x0000000000007918 */ /* 0x000fe20000000000 */
[----:B---3--:R-:W-:-:S13]  /*0720*/  ISETP.NE.AND P0, PT, R0, 0x1, PT ;  /* 0x000000010000780c */ /* 0x008fda0003f05270 */
[----:B------:R-:W-:Y:S05]  /*0730*/  @P0 BRA `(.L_x_10) ;  /* 0x00000000004c0947 */ /* 0x000fea0003800000 */
[----:B------:R-:W-:Y:S01]  /*0740*/  UMOV UR9, 0x400 ;  /* 0x0000040000097882 */ /* 0x000fe20000000000 */
[----:B------:R-:W-:Y:S01]  /*0750*/  UMOV UR8, 0x20 ;  /* 0x0000002000087882 */ /* 0x000fe20000000000 */
[----:B------:R-:W-:Y:S01]  /*0760*/  UMOV UR6, 0x80 ;  /* 0x0000008000067882 */ /* 0x000fe20000000000 */
[----:B------:R-:W-:Y:S02]  /*0770*/  ULEA UR9, UR37, UR9, 0x18 ;  /* 0x0000000925097291 */ /* 0x000fe4000f8ec0ff */
[----:B------:R-:W-:-:S04]  /*0780*/  UIADD3 UR12, UPT, UPT, -UR8, 0x100000, URZ ;  /* 0x00100000080c7890 */ /* 0x000fc8000fffe1ff */
[----:B------:R-:W-:Y:S02]  /*0790*/  USHF.L.U32 UR13, UR12, 0xb, URZ ;  /* 0x0000000b0c0d7899 */ /* 0x000fe400080006ff */
[----:B------:R-:W-:Y:S02]  /*07a0*/  USHF.L.U32 UR12, UR12, 0x1, URZ ;  /* 0x000000010c0c7899 */ /* 0x000fe400080006ff */
[----:B------:R-:W-:-:S04]  /*07b0*/  UIADD3 UR14, UPT, UPT, -UR6, 0x100000, URZ ;  /* 0x00100000060e7890 */ /* 0x000fc8000fffe1ff */
[----:B------:R-:W-:Y:S02]  /*07c0*/  USHF.L.U32 UR15, UR14, 0xb, URZ ;  /* 0x0000000b0e0f7899 */ /* 0x000fe400080006ff */
[----:B------:R-:W-:Y:S01]  /*07d0*/  USHF.L.U32 UR14, UR14, 0x1, URZ ;  /* 0x000000010e0e7899 */ /* 0x000fe200080006ff */
[----:B------:R-:W-:Y:S01]  /*07e0*/  ELECT P0, URZ, PT ;  /* 0x0000000000ff782f */ /* 0x000fe20003800000 */
[----:B------:R-:W3:Y:S02]  /*07f0*/  FENCE.VIEW.ASYNC.S ;  /* 0x00000000000073c6 */ /* 0x000ee40000000000 */
[----:B---3--:R3:W1:Y:S08]  /*0800*/  SYNCS.EXCH.64 URZ, [UR9+0x80], UR12 ;  /* 0x0000800c09ff75b2 */ /* 0x0086700008000100 */
[----:B------:R3:W1:Y:S01]  /*0810*/  SYNCS.EXCH.64 URZ, [UR9+0x98], UR14 ;  /* 0x0000980e09ff75b2 */ /* 0x0006620008000100 */
[----:B------:R3:W1:Y:S01]  /*0820*/  SYNCS.EXCH.64 URZ, [UR9+0x88], UR12 ;  /* 0x0000880c09ff75b2 */ /* 0x0006620008000100 */
[----:B------:R3:W1:Y:S01]  /*0830*/  SYNCS.EXCH.64 URZ, [UR9+0xa0], UR14 ;  /* 0x0000a00e09ff75b2 */ /* 0x0006620008000100 */
[----:B------:R3:W1:Y:S01]  /*0840*/  SYNCS.EXCH.64 URZ, [UR9+0x90], UR12 ;  /* 0x0000900c09ff75b2 */ /* 0x0006620008000100 */
[----:B------:R3:W1:Y:S01]  /*0850*/  SYNCS.EXCH.64 URZ, [UR9+0xa8], UR14 ;  /* 0x0000a80e09ff75b2 */ /* 0x0006620008000100 */
[----:B------:R-:W-:Y:S01]  /*0860*/  NOP ;  /* 0x0000000000007918 */ /* 0x000fe20000000000 */
.L_x_10:
[----:B------:R-:W2:Y:S01]  /*0870*/  SHFL.IDX PT, R0, R68, RZ, 0x1f ;  /* 0x00001fff44007589 */ /* 0x000ea200000e0000 */
[----:B------:R-:W-:Y:S01]  /*0880*/  NOP ;  /* 0x0000000000007918 */ /* 0x000fe20000000000 */
[----:B--2---:R-:W-:-:S13]  /*0890*/  ISETP.NE.AND P0, PT, R0, 0x3, PT ;  /* 0x000000030000780c */ /* 0x004fda0003f05270 */
[----:B------:R-:W-:Y:S05]  /*08a0*/  @P0 BRA `(.L_x_11) ;  /* 0x00000000002c0947 */ /* 0x000fea0003800000 */
[----:B------:R-:W-:Y:S01]  /*08b0*/  UMOV UR8, 0x400 ;  /* 0x0000040000087882 */ /* 0x000fe20000000000 */
[----:B------:R-:W-:Y:S01]  /*08c0*/  UMOV UR6, 0x20 ;  /* 0x0000002000067882 */ /* 0x000fe20000000000 */
[----:B------:R-:W-:Y:S02]  /*08d0*/  ULEA UR8, UR37, UR8, 0x18 ;  /* 0x0000000825087291 */ /* 0x000fe4000f8ec0ff */
[----:B---3--:R-:W-:-:S04]  /*08e0*/  UIADD3 UR12, UPT, UPT, -UR6, 0x100000, URZ ;  /* 0x00100000060c7890 */ /* 0x008fc8000fffe1ff */
[----:B------:R-:W-:Y:S02]  /*08f0*/  USHF.L.U32 UR13, UR12, 0xb, URZ ;  /* 0x0000000b0c0d7899 */ /* 0x000fe400080006ff */
[----:B------:R-:W-:Y:S01]  /*0900*/  USHF.L.U32 UR12, UR12, 0x1, URZ ;  /* 0x000000010c0c7899 */ /* 0x000fe200080006ff */
[----:B------:R-:W-:Y:S01]  /*0910*/  ELECT P0, URZ, PT ;  /* 0x0000000000ff782f */ /* 0x000fe20003800000 */
[----:B------:R-:W2:Y:S10]  /*0920*/  FENCE.VIEW.ASYNC.S ;  /* 0x00000000000073c6 */ /* 0x000eb40000000000 */
[----:B--2---:R2:W3:Y:S01]  /*0930*/  SYNCS.EXCH.64 URZ, [UR8+0xb0], UR12 ;  /* 0x0000b00c08ff75b2 */ /* 0x0044e20008000100 */
[----:B------:R2:W1:Y:S01]  /*0940*/  SYNCS.EXCH.64 URZ, [UR8+0xb8], UR12 ;  /* 0x0000b80c08ff75b2 */ /* 0x0004620008000100 */
[----:B------:R-:W-:Y:S01]  /*0950*/  NOP ;  /* 0x0000000000007918 */ /* 0x000fe20000000000 */
.L_x_11:
[----:B------:R-:W4:Y:S01]  /*0960*/  SHFL.IDX PT, R0, R68, RZ, 0x1f ;  /* 0x00001fff44007589 */ /* 0x000f2200000e0000 */
[----:B------:R-:W-:Y:S01]  /*0970*/  NOP ;  /* 0x0000000000007918 */ /* 0x000fe20000000000 */
[----:B----4-:R-:W-:-:S13]  /*0980*/  ISETP.NE.AND P0, PT, R0, 0x4, PT ;  /* 0x000000040000780c */ /* 0x010fda0003f05270 */
[----:B------:R-:W-:Y:S05]  /*0990*/  @P0 BRA `(.L_x_12) ;  /* 0x0000000000480947 */ /* 0x000fea0003800000 */
[----:B---3--:R-:W-:Y:S01]  /*09a0*/  UMOV UR9, 0x1e0 ;  /* 0x000001e000097882 */ /* 0x008fe20000000000 */
[----:B--2---:R-:W-:Y:S01]  /*09b0*/  UMOV UR8, 0x400 ;  /* 0x0000040000087882 */ /* 0x004fe20000000000 */
[----:B------:R-:W-:Y:S01]  /*09c0*/  USEL UR9, UR9, 0x1a0, UP5 ;  /* 0x000001a009097887 */ /* 0x000fe2000a800000 */
        /* <DEDUP_REMOVED lines=9> */
[----:B------:R-:W2:Y:S02]  /*0a60*/  FENCE.VIEW.ASYNC.S ;  /* 0x00000000000073c6 */ /* 0x000ea40000000000 */
[----:B--2---:R4:W2:Y:S08]  /*0a70*/  SYNCS.EXCH.64 URZ, [UR8+0xc0], UR12 ;  /* 0x0000c00c08ff75b2 */ /* 0x0048b00008000100 */
[----:B------:R4:W3:Y:S01]  /*0a80*/  SYNCS.EXCH.64 URZ, [UR8+0xd0], UR14 ;  /* 0x0000d00e08ff75b2 */ /* 0x0008e20008000100 */
[----:B------:R4:W1:Y:S01]  /*0a90*/  SYNCS.EXCH.64 URZ, [UR8+0xc8], UR12 ;  /* 0x0000c80c08ff75b2 */ /* 0x0008620008000100 */
[----:B------:R4:W1:Y:S02]  /*0aa0*/  SYNCS.EXCH.64 URZ, [UR8+0xd8], UR14 ;  /* 0x0000d80e08ff75b2 */ /* 0x0008640008000100 */
[----:B----4-:R-:W-:Y:S01]  /*0ab0*/  NOP ;  /* 0x0000000000007918 */ /* 0x010fe20000000000 */
.L_x_12:
[----:B------:R-:W4:Y:S01]  /*0ac0*/  SHFL.IDX PT, R0, R68, RZ, 0x1f ;  /* 0x00001fff44007589 */ /* 0x000f2200000e0000 */
[----:B------:R-:W-:Y:S01]  /*0ad0*/  NOP ;  /* 0x0000000000007918 */ /* 0x000fe20000000000 */
[----:B----4-:R-:W-:-:S13]  /*0ae0*/  ISETP.NE.AND P0, PT, R0, 0x5, PT ;  /* 0x000000050000780c */ /* 0x010fda0003f05270 */
[----:B------:R-:W-:Y:S05]  /*0af0*/  @P0 BRA `(.L_x_13) ;  /* 0x0000000000540947 */ /* 0x000fea0003800000 */
[----:B---3--:R-:W-:Y:S01]  /*0b00*/  UMOV UR9, 0x400 ;  /* 0x0000040000097882 */ /* 0x008fe20000000000 */
[----:B--2---:R-:W-:Y:S01]  /*0b10*/  UMOV UR8, 0x1 ;  /* 0x0000000100087882 */ /* 0x004fe20000000000 */
        /* <DEDUP_REMOVED lines=13> */
[----:B------:R4:W1:Y:S01]  /*0bf0*/  SYNCS.EXCH.64 URZ, [UR9+0x108], UR14 ;  /* 0x0001080e09ff75b2 */ /* 0x0008620008000100 */
[----:B------:R4:W1:Y:S01]  /*0c00*/  SYNCS.EXCH.64 URZ, [UR9+0xf0], UR12 ;  /* 0x0000f00c09ff75b2 */ /* 0x0008620008000100 */
[----:B------:R4:W1:Y:S01]  /*0c10*/  SYNCS.EXCH.64 URZ, [UR9+0x110], UR14 ;  /* 0x0001100e09ff75b2 */ /* 0x0008620008000100 */
[----:B------:R4:W1:Y:S01]  /*0c20*/  SYNCS.EXCH.64 URZ, [UR9+0xf8], UR12 ;  /* 0x0000f80c09ff75b2 */ /* 0x0008620008000100 */
[----:B------:R4:W1:Y:S02]  /*0c30*/  SYNCS.EXCH.64 URZ, [UR9+0x118], UR14 ;  /* 0x0001180e09ff75b2 */ /* 0x0008640008000100 */
[----:B----4-:R-:W-:Y:S01]  /*0c40*/  NOP ;  /* 0x0000000000007918 */ /* 0x010fe20000000000 */
.L_x_13:
[----:B------:R-:W4:Y:S01]  /*0c50*/  SHFL.IDX PT, R0, R68, RZ, 0x1f ;  /* 0x00001fff44007589 */ /* 0x000f2200000e0000 */
[----:B------:R-:W-:Y:S01]  /*0c60*/  ISETP.NE.OR P1, PT, RZ, UR10, !P1 ;  /* 0x0000000aff007c0c */ /* 0x000fe2000cf25670 */
[----:B------:R-:W-:Y:S01]  /*0c70*/  NOP ;  /* 0x0000000000007918 */ /* 0x000fe20000000000 */
[----:B----4-:R-:W-:-:S13]  /*0c80*/  ISETP.NE.AND P0, PT, R0, 0x3, PT ;  /* 0x000000030000780c */ /* 0x010fda0003f05270 */
[----:B------:R-:W-:Y:S05]  /*0c90*/  @P0 BRA `(.L_x_14) ;  /* 0x0000000000340947 */ /* 0x000fea0003800000 */
[----:B--2---:R-:W-:Y:S01]  /*0ca0*/  UMOV UR8, 0x400 ;  /* 0x0000040000087882 */ /* 0x004fe20000000000 */
[----:B------:R-:W-:Y:S01]  /*0cb0*/  UMOV UR6, 0x20 ;  /* 0x0000002000067882 */ /* 0x000fe20000000000 */
[----:B------:R-:W-:Y:S02]  /*0cc0*/  ULEA UR8, UR37, UR8, 0x18 ;  /* 0x0000000825087291 */ /* 0x000fe4000f8ec0ff */
[----:B---3--:R-:W-:-:S04]  /*0cd0*/  UIADD3 UR12, UPT, UPT, -UR6, 0x100000, URZ ;  /* 0x00100000060c7890 */ /* 0x008fc8000fffe1ff */
[----:B------:R-:W-:Y:S02]  /*0ce0*/  USHF.L.U32 UR13, UR12, 0xb, URZ ;  /* 0x0000000b0c0d7899 */ /* 0x000fe400080006ff */
[----:B------:R-:W-:Y:S01]  /*0cf0*/  USHF.L.U32 UR12, UR12, 0x1, URZ ;  /* 0x000000010c0c7899 */ /* 0x000fe200080006ff */
[----:B------:R-:W-:Y:S01]  /*0d00*/  ELECT P0, URZ, PT ;  /* 0x0000000000ff782f */ /* 0x000fe20003800000 */
[----:B------:R-:W2:Y:S10]  /*0d10*/  FENCE.VIEW.ASYNC.S ;  /* 0x00000000000073c6 */ /* 0x000eb40000000000 */
[----:B--2---:R4:W2:Y:S01]  /*0d20*/  SYNCS.EXCH.64 URZ, [UR8+0x120], UR12 ;  /* 0x0001200c08ff75b2 */ /* 0x0048a20008000100 */
[----:B------:R4:W3:Y:S01]  /*0d30*/  SYNCS.EXCH.64 URZ, [UR8+0x130], UR12 ;  /* 0x0001300c08ff75b2 */ /* 0x0008e20008000100 */
[----:B------:R4:W1:Y:S01]  /*0d40*/  SYNCS.EXCH.64 URZ, [UR8+0x128], UR12 ;  /* 0x0001280c08ff75b2 */ /* 0x0008620008000100 */
[----:B------:R4:W1:Y:S02]  /*0d50*/  SYNCS.EXCH.64 URZ, [UR8+0x138], UR12 ;  /* 0x0001380c08ff75b2 */ /* 0x0008640008000100 */
[----:B----4-:R-:W-:Y:S01]  /*0d60*/  NOP ;  /* 0x0000000000007918 */ /* 0x010fe20000000000 */
.L_x_14:
[----:B------:R-:W-:Y:S01]  /*0d70*/  VOTEU.ALL UP1, P1 ;  /* 0x0000000000ff7886 */ /* 0x000fe20000820000 */
[----:B--2---:R-:W2:Y:S01]  /*0d80*/  LDCU UR8, c[0x0][0x36c] ;  /* 0x00006d80ff0877ac */ /* 0x004ea20008000800 */
[----:B------:R-:W-:Y:S01]  /*0d90*/  NOP ;  /* 0x0000000000007918 */ /* 0x000fe20000000000 */
[----:B------:R-:W-:Y:S01]  /*0da0*/  LOP3.LUT R10, R69, 0x1f, RZ, 0xc0, !PT ;  /* 0x0000001f450a7812 */ /* 0x000fe200078ec0ff */
[----:B---3--:R-:W-:Y:S01]  /*0db0*/  UMOV UR12, 0x20 ;  /* 0x00000020000c7882 */ /* 0x008fe20000000000 */
[----:B------:R-:W-:Y:S01]  /*0dc0*/  @!UP1 UMOV UR6, 0x400 ;  /* 0x0000040000069882 */ /* 0x000fe20000000000 */
[----:B------:R-:W-:-:S04]  /*0dd0*/  @!UP1 UIADD3 UR12, UPT, UPT, -UR12, 0x100000, URZ ;  /* 0x001000000c0c9890 */ /* 0x000fc8000fffe1ff */
[----:B------:R-:W-:Y:S02]  /*0de0*/  @!UP1 USHF.L.U32 UR13, UR12, 0xb, URZ ;  /* 0x0000000b0c0d9899 */ /* 0x000fe400080006ff */
[----:B------:R-:W-:Y:S02]  /*0df0*/  @!UP1 USHF.L.U32 UR12, UR12, 0x1, URZ ;  /* 0x000000010c0c9899 */ /* 0x000fe400080006ff */
[----:B------:R-:W-:Y:S01]  /*0e00*/  @!UP1 ULEA UR6, UR37, UR6, 0x18 ;  /* 0x0000000625069291 */ /* 0x000fe2000f8ec0ff */
[----:B------:R-:W-:Y:S01]  /*0e10*/  VOTEU.ALL UP1, P1 ;  /* 0x0000000000ff7886 */ /* 0x000fe20000820000 */
[----:B------:R-:W-:Y:S01]  /*0e20*/  UISETP.NE.AND UP4, UPT, UR10, URZ, UPT ;  /* 0x000000ff0a00728c */ /* 0x000fe2000bf85270 */
[----:B------:R-:W3:Y:S09]  /*0e30*/  FENCE.VIEW.ASYNC.S ;  /* 0x00000000000073c6 */ /* 0x000ef20000000000 */
[----:B---3--:R3:W4:Y:S01]  /*0e40*/  @!UP1 SYNCS.EXCH.64 URZ, [UR6+0x140], UR12 ;  /* 0x0001400c06ff95b2 */ /* 0x0087220008000100 */
[----:B--2---:R-:W-:-:S09]  /*0e50*/  UISETP.EQ.U32.AND UP1, UPT, UR8, 0x1, UPT ;  /* 0x000000010800788c */ /* 0x004fd2000bf22070 */
[----:B------:R-:W-:Y:S05]  /*0e60*/  BRA.U !UP1, `(.L_x_15) ;  /* 0x0000000109087547 */ /* 0x000fea000b800000 */
[----:B-1--4-:R-:W-:Y:S01]  /*0e70*/  UCGABAR_ARV ;  /* 0x00000000000079c7 */ /* 0x012fe20008000000 */
[----:B------:R-:W-:Y:S05]  /*0e80*/  BRA `(.L_x_16) ;  /* 0x0000000000047947 */ /* 0x000fea0003800000 */
.L_x_15:
[----:B-1--4-:R-:W-:Y:S01]  /*0e90*/  NOP ;  /* 0x0000000000007918 */ /* 0x012fe20000000000 */
.L_x_16:
[----:B------:R-:W1:Y:S01]  /*0ea0*/  S2R R15, SR_CTAID.Y ;  /* 0x00000000000f7919 */ /* 0x000e620000002600 */
[----:B------:R-:W-:-:S05]  /*0eb0*/  CS2R.32 R63, SR_CgaSize ;  /* 0x00000000003f7805 */ /* 0x000fca0000008a00 */
[----:B------:R-:W-:-:S05]  /*0ec0*/  IMAD R63, R63, -0xa0, RZ ;  /* 0xffffff603f3f7824 */ /* 0x000fca00078e02ff */
[----:B---3--:R-:W-:-:S14]  /*0ed0*/  R2UR UR6, R63 ;  /* 0x000000003f0672ca */ /* 0x008fdc00000e0000 */
[----:B------:R-:W2:Y:S01]  /*0ee0*/  LDCU UR6, c[0x0][UR6+0x2b4] ;  /* 0x00005680060677ac */ /* 0x000ea20008000800 */
[----:B------:R-:W-:-:S05]  /*0ef0*/  CS2R.32 R0, SR_CgaSize ;  /* 0x0000000000007805 */ /* 0x000fca0000008a00 */
[----:B------:R-:W-:-:S06]  /*0f00*/  IMAD R0, R0, -0xa0, RZ ;  /* 0xffffff6000007824 */ /* 0x000fcc00078e02ff */
[----:B------:R-:W3:Y:S01]  /*0f10*/  LDC R0, c[0x0][R0+0x2a4] ;  /* 0x0000a90000007b82 */ /* 0x000ee20000000800 */
[----:B------:R-:W-:Y:S01]  /*0f20*/  PRMT R8, RZ, 0x7610, R8 ;  /* 0x00007610ff087816 */ /* 0x000fe20000000008 */
[----:B------:R-:W4:Y:S01]  /*0f30*/  S2R R9, SR_CTAID.X ;  /* 0x0000000000097919 */ /* 0x000f220000002500 */
[----:B------:R-:W-:-:S05]  /*0f40*/  CS2R.32 R63, SR_CgaSize ;  /* 0x00000000003f7805 */ /* 0x000fca0000008a00 */
[----:B------:R-:W-:-:S05]  /*0f50*/  IMAD R63, R63, -0xa0, RZ ;  /* 0xffffff603f3f7824 */ /* 0x000fca00078e02ff */
[----:B------:R-:W-:-:S14]  /*0f60*/  R2UR UR8, R63 ;  /* 0x000000003f0872ca */ /* 0x000fdc00000e0000 */
[----:B------:R-:W3:Y:S01]  /*0f70*/  LDCU UR8, c[0x0][UR8+0x2b0] ;  /* 0x00005600080877ac */ /* 0x000ee20008000800 */
[----:B------:R-:W-:Y:S01]  /*0f80*/  UISETP.NE.AND UP2, UPT, UR10, 0x2, UPT ;  /* 0x000000020a00788c */ /* 0x000fe2000bf45270 */
[----:B------:R-:W2:Y:S01]  /*0f90*/  LDC R11, c[0x0][0xb24] ;  /* 0x0002c900ff0b7b82 */ /* 0x000ea20000000800 */
[----:B------:R-:W-:-:S05]  /*0fa0*/  CS2R.32 R2, SR_CgaSize ;  /* 0x0000000000027805 */ /* 0x000fca0000008a00 */
[----:B------:R-:W-:-:S06]  /*0fb0*/  IMAD R2, R2, -0xa0, RZ ;  /* 0xffffff6002027824 */ /* 0x000fcc00078e02ff */
[----:B------:R-:W3:Y:S08]  /*0fc0*/  LDC R2, c[0x0][R2+0x2a0] ;  /* 0x0000a80002027b82 */ /* 0x000ef00000000800 */
[----:B------:R-:W3:Y:S01]  /*0fd0*/  LDC R26, c[0x0][0xb24] ;  /* 0x0002c900ff1a7b82 */ /* 0x000ee20000000800 */
[----:B-1----:R-:W-:-:S07]  /*0fe0*/  I2FP.F32.U32 R62, R15 ;  /* 0x0000000f003e7245 */ /* 0x002fce0000201000 */
[----:B------:R-:W1:Y:S01]  /*0ff0*/  S2UR UR36, SR_CTAID.Z ;  /* 0x00000000002479c3 */ /* 0x000e620000002700 */
[----:B--2---:R-:W-:Y:S01]  /*1000*/  ISETP.GE.AND P0, PT, R11, 0x1, PT ;  /* 0x000000010b00780c */ /* 0x004fe20003f06270 */
[----:B----4-:R-:W-:Y:S01]  /*1010*/  IMAD.MOV.U32 R14, RZ, RZ, R9 ;  /* 0x000000ffff0e7224 */ /* 0x010fe200078e0009 */
[----:B------:R-:W-:Y:S01]  /*1020*/  I2FP.F32.U32 R63, R9 ;  /* 0x00000009003f7245 */ /* 0x000fe20000201000 */
[----:B------:R-:W-:Y:S01]  /*1030*/  FMUL R62, R62, UR6 ;  /* 0x000000063e3e7c20 */ /* 0x000fe20008400000 */
[----:B------:R-:W2:Y:S03]  /*1040*/  LDCU UR6, c[0x0][0xb30] ;  /* 0x00016600ff0677ac */ /* 0x000ea60008000800 */
[----:B---3--:R-:W-:Y:S02]  /*1050*/  FMUL R63, R63, UR8 ;  /* 0x000000083f3f7c20 */ /* 0x008fe40008400000 */
[----:B------:R-:W3:Y:S08]  /*1060*/  F2I.U32.TRUNC.NTZ R62, R62 ;  /* 0x0000003e003e7305 */ /* 0x000ef0000020f000 */
[----:B------:R-:W4:Y:S01]  /*1070*/  F2I.U32.TRUNC.NTZ R63, R63 ;  /* 0x0000003f003f7305 */ /* 0x000f22000020f000 */
[----:B--2---:R-:W-:Y:S01]  /*1080*/  UISETP.NE.AND UP3, UPT, UR6, 0x1, UPT ;  /* 0x000000010600788c */ /* 0x004fe2000bf65270 */
[----:B---3--:R-:W-:-:S05]  /*1090*/  IADD3 R62, PT, PT, -R62, RZ, RZ ;  /* 0x000000ff3e3e7210 */ /* 0x008fca0007ffe1ff */
[----:B------:R-:W-:Y:S01]  /*10a0*/  IMAD R62, R0, R62, R15 ;  /* 0x0000003e003e7224 */ /* 0x000fe200078e020f */
[----:B------:R-:W-:Y:S01]  /*10b0*/  PRMT R0, RZ, 0x7610, R0 ;  /* 0x00007610ff007816 */ /* 0x000fe20000000000 */
[----:B----4-:R-:W-:-:S04]  /*10c0*/  IMAD.MOV R63, RZ, RZ, -R63 ;  /* 0x000000ffff3f7224 */ /* 0x010fc800078e0a3f */
[----:B------:R-:W-:Y:S01]  /*10d0*/  IMAD R63, R2, R63, R9 ;  /* 0x0000003f023f7224 */ /* 0x000fe200078e0209 */
[----:B-1----:R-:W-:Y:S06]  /*10e0*/  BRA.U UP4, `(.L_x_17) ;  /* 0x0000000104247547 */ /* 0x002fec000b800000 */
[----:B------:R-:W-:Y:S01]  /*10f0*/  ISETP.NE.AND P1, PT, R62, RZ, PT ;  /* 0x000000ff3e00720c */ /* 0x000fe20003f25270 */
[----:B------:R-:W-:Y:S01]  /*1100*/  IMAD.MOV.U32 R0, RZ, RZ, 0x3 ;  /* 0x00000003ff007424 */ /* 0x000fe200078e00ff */
[C---:B------:R-:W-:Y:S02]  /*1110*/  LOP3.LUT R2, R63.reuse, 0xfffffffe, RZ, 0xc0, !PT ;  /* 0xfffffffe3f027812 */ /* 0x040fe400078ec0ff */
[----:B------:R-:W-:Y:S02]  /*1120*/  ISETP.LT.U32.OR P1, PT, R63, 0x2, !P1 ;  /* 0x000000023f00780c */ /* 0x000fe40004f21470 */
[----:B------:R-:W-:Y:S02]  /*1130*/  SHF.L.U32 R0, R0, R2, RZ ;  /* 0x0000000200007219 */ /* 0x000fe400000006ff */
[----:B------:R-:W-:Y:S02]  /*1140*/  SEL R4, RZ, 0x1, !P1 ;  /* 0x00000001ff047807 */ /* 0x000fe40004800000 */
[----:B------:R-:W-:-:S05]  /*1150*/  SEL R3, RZ, 0x2, !P1 ;  /* 0x00000002ff037807 */ /* 0x000fca0004800000 */
[----:B------:R-:W-:-:S05]  /*1160*/  IMAD.IADD R3, R4, 0x1, R3 ;  /* 0x0000000104037824 */ /* 0x000fca00078e0203 */
[----:B------:R-:W-:Y:S02]  /*1170*/  PRMT R8, R3, 0x7610, R8 ;  /* 0x0000761003087816 */ /* 0x000fe40000000008 */
.L_x_17:
[----:B------:R-:W-:Y:S05]  /*1180*/  @!P0 BRA `(.L_x_18) ;  /* 0x0000000000b88947 */ /* 0x000fea0003800000 */
[----:B------:R-:W1:Y:S01]  /*1190*/  LDC.64 R4, c[0x0][0xb18] ;  /* 0x0002c600ff047b82 */ /* 0x000e620000000a00 */
[----:B------:R-:W-:-:S07]  /*11a0*/  ISETP.NE.AND P0, PT, R11, 0x1, PT ;  /* 0x000000010b00780c */ /* 0x000fce0003f05270 */
[----:B------:R-:W2:Y:S08]  /*11b0*/  LDC R14, c[0x0][0xb0c] ;  /* 0x0002c300ff0e7b82 */ /* 0x000eb00000000800 */
[----:B------:R-:W3:Y:S08]  /*11c0*/  LDC R16, c[0x0][0x370] ;  /* 0x0000dc00ff107b82 */ /* 0x000ef00000000800 */
[----:B------:R-:W4:Y:S01]  /*11d0*/  LDC R13, c[0x0][0x374] ;  /* 0x0000dd00ff0d7b82 */ /* 0x000f220000000800 */
[----:B-1----:R-:W-:-:S07]  /*11e0*/  ISETP.NE.AND P1, PT, R4, 0x1, PT ;  /* 0x000000010400780c */ /* 0x002fce0003f25270 */
[----:B------:R-:W3:Y:S01]  /*11f0*/  LDC.64 R6, c[0x0][0xb10] ;  /* 0x0002c400ff067b82 */ /* 0x000ee20000000a00 */
[----:B--2---:R-:W-:-:S07]  /*1200*/  ISETP.NE.AND P2, PT, R14, 0x1, PT ;  /* 0x000000010e00780c */ /* 0x004fce0003f45270 */
[----:B------:R-:W1:Y:S08]  /*1210*/  LDC R12, c[0x0][0xb20] ;  /* 0x0002c800ff0c7b82 */ /* 0x000e700000000800 */
[----:B------:R-:W2:Y:S01]  /*1220*/  LDC.64 R2, c[0x0][0xb28] ;  /* 0x0002ca00ff027b82 */ /* 0x000ea20000000a00 */
[----:B----4-:R-:W-:-:S04]  /*1230*/  IMAD.HI.U32 R17, R13, R5, RZ ;  /* 0x000000050d117227 */ /* 0x010fc800078e00ff */
[----:B------:R-:W-:-:S04]  /*1240*/  IMAD.HI.U32 R5, R15, R5, RZ ;  /* 0x000000050f057227 */ /* 0x000fc800078e00ff */
[----:B---3--:R-:W-:-:S05]  /*1250*/  IMAD.HI.U32 R18, R16, R6, RZ ;  /* 0x0000000610127227 */ /* 0x008fca00078e00ff */
[-C--:B------:R-:W-:Y:S01]  /*1260*/  @P2 SHF.R.U32.HI R16, RZ, R7.reuse, R18 ;  /* 0x00000007ff102219 */ /* 0x080fe20000011612 */
[----:B------:R-:W-:Y:S01]  /*1270*/  IMAD.HI.U32 R18, R9, R6, RZ ;  /* 0x0000000609127227 */ /* 0x000fe200078e00ff */
[-C--:B-1----:R-:W-:Y:S02]  /*1280*/  @P1 SHF.R.U32.HI R13, RZ, R12.reuse, R17 ;  /* 0x0000000cff0d1219 */ /* 0x082fe40000011611 */
[----:B------:R-:W-:Y:S02]  /*1290*/  SHF.R.U32.HI R5, RZ, R12, R5 ;  /* 0x0000000cff057219 */ /* 0x000fe40000011605 */
[----:B------:R-:W-:Y:S02]  /*12a0*/  SHF.R.U32.HI R18, RZ, R7, R18 ;  /* 0x00000007ff127219 */ /* 0x000fe40000011612 */
[----:B------:R-:W-:Y:S01]  /*12b0*/  SEL R5, R15, R5, !P1 ;  /* 0x000000050f057207 */ /* 0x000fe20004800000 */
[----:B--2---:R-:W-:Y:S01]  /*12c0*/  IMAD.HI.U32 R17, R13, R2, RZ ;  /* 0x000000020d117227 */ /* 0x004fe200078e00ff */
[----:B------:R-:W-:-:S03]  /*12d0*/  SEL R18, R9, R18, !P2 ;  /* 0x0000001209127207 */ /* 0x000fc60005000000 */
[----:B------:R-:W-:Y:S01]  /*12e0*/  IMAD.HI.U32 R6, R16, R2, RZ ;  /* 0x0000000210067227 */ /* 0x000fe200078e00ff */
[----:B------:R-:W-:-:S04]  /*12f0*/  @P0 SHF.R.U32.HI R13, RZ, R3, R17 ;  /* 0x00000003ff0d0219 */ /* 0x000fc80000011611 */
[----:B------:R-:W-:Y:S01]  /*1300*/  @P0 SHF.R.U32.HI R16, RZ, R3, R6 ;  /* 0x00000003ff100219 */ /* 0x000fe20000011606 */
[----:B------:R-:W-:-:S04]  /*1310*/  IMAD R13, R13, R11, RZ ;  /* 0x0000000b0d0d7224 */ /* 0x000fc800078e02ff */
[----:B------:R-:W-:Y:S01]  /*1320*/  IMAD R6, R16, R11, RZ ;  /* 0x0000000b10067224 */ /* 0x000fe200078e02ff */
[----:B------:R-:W-:-:S04]  /*1330*/  ISETP.GE.AND P1, PT, R5, R13, PT ;  /* 0x0000000d0500720c */ /* 0x000fc80003f26270 */
[----:B------:R-:W-:Y:S01]  /*1340*/  ISETP.GE.OR P1, PT, R18, R6, P1 ;  /* 0x000000061200720c */ /* 0x000fe20000f26670 */
[----:B------:R-:W-:-:S05]  /*1350*/  IMAD.HI.U32 R6, R5, R2, RZ ;  /* 0x0000000205067227 */ /* 0x000fca00078e00ff */
[----:B------:R-:W-:-:S04]  /*1360*/  SHF.R.U32.HI R6, RZ, R3, R6 ;  /* 0x00000003ff067219 */ /* 0x000fc80000011606 */
[----:B------:R-:W-:-:S03]  /*1370*/  SEL R6, R5, R6, !P0 ;  /* 0x0000000605067207 */ /* 0x000fc60004000000 */
[----:B------:R-:W-:Y:S01]  /*1380*/  @!P1 IMAD.HI.U32 R7, R18, R2, RZ ;  /* 0x0000000212079227 */ /* 0x000fe200078e00ff */
[----:B------:R-:W-:-:S04]  /*1390*/  IADD3 R2, PT, PT, -R6, RZ, RZ ;  /* 0x000000ff06027210 */ /* 0x000fc80007ffe1ff */
[----:B------:R-:W-:Y:S01]  /*13a0*/  @!P1 SHF.R.U32.HI R3, RZ, R3, R7 ;  /* 0x00000003ff039219 */ /* 0x000fe20000011607 */
[----:B------:R-:W-:Y:S01]  /*13b0*/  IMAD R2, R11, R2, R5 ;  /* 0x000000020b027224 */ /* 0x000fe200078e0205 */
[----:B------:R-:W-:Y:S02]  /*13c0*/  IADD3 R7, PT, PT, -R5, RZ, RZ ;  /* 0x000000ff05077210 */ /* 0x000fe40007ffe1ff */
[----:B------:R-:W-:-:S03]  /*13d0*/  @!P1 SEL R3, R18, R3, !P0 ;  /* 0x0000000312039207 */ /* 0x000fc60004000000 */
[----:B------:R-:W-:Y:S02]  /*13e0*/  IMAD R7, R4, R7, R15 ;  /* 0x0000000704077224 */ /* 0x000fe400078e020f */
[--C-:B------:R-:W-:Y:S02]  /*13f0*/  @!P1 IMAD.IADD R6, R6, 0x1, -R3.reuse ;  /* 0x0000000106069824 */ /* 0x100fe400078e0a03 */
[----:B------:R-:W-:Y:S01]  /*1400*/  @!P1 IMAD R3, R2, R16, R3 ;  /* 0x0000001002039224 */ /* 0x000fe200078e0203 */
[----:B------:R-:W-:Y:S01]  /*1410*/  IADD3 R2, PT, PT, -R18, RZ, RZ ;  /* 0x000000ff12027210 */ /* 0x000fe20007ffe1ff */
[----:B------:R-:W-:Y:S02]  /*1420*/  @!P1 IMAD R5, R6, R11, R18 ;  /* 0x0000000b06059224 */ /* 0x000fe400078e0212 */
[----:B------:R-:W-:Y:S02]  /*1430*/  @!P1 IMAD.MOV.U32 R18, RZ, RZ, R3 ;  /* 0x000000ffff129224 */ /* 0x000fe400078e0003 */
[----:B------:R-:W-:-:S02]  /*1440*/  IMAD R2, R14, R2, R9 ;  /* 0x000000020e027224 */ /* 0x000fc400078e0209 */
[----:B------:R-:W-:Y:S02]  /*1450*/  IMAD R15, R5, R4, R7 ;  /* 0x00000004050f7224 */ /* 0x000fe400078e0207 */
[----:B------:R-:W-:Y:S02]  /*1460*/  IMAD R14, R18, R14, R2 ;  /* 0x0000000e120e7224 */ /* 0x000fe400078e0202 */
.L_x_18:
[----:B------:R-:W-:Y:S05]  /*1470*/  BRA.U UP3, `(.L_x_19) ;  /* 0x0000000103407547 */ /* 0x000fea000b800000 */
[----:B------:R-:W1:Y:S08]  /*1480*/  LDC.64 R4, c[0x0][0xb10] ;  /* 0x0002c400ff047b82 */ /* 0x000e700000000a00 */
[----:B------:R-:W2:Y:S08]  /*1490*/  LDC.64 R2, c[0x0][0xb18] ;  /* 0x0002c600ff027b82 */ /* 0x000eb00000000a00 */
[----:B------:R-:W3:Y:S08]  /*14a0*/  LDC R6, c[0x0][0xb20] ;  /* 0x0002c800ff067b82 */ /* 0x000ef00000000800 */
[----:B------:R-:W4:Y:S01]  /*14b0*/  LDC R7, c[0x0][0xb0c] ;  /* 0x0002c300ff077b82 */ /* 0x000f220000000800 */
[----:B-1----:R-:W-:-:S05]  /*14c0*/  IMAD.HI.U32 R4, R14, R4, RZ ;  /* 0x000000040e047227 */ /* 0x002fca00078e00ff */
[----:B------:R-:W-:Y:S01]  /*14d0*/  SHF.R.U32.HI R4, RZ, R5, R4 ;  /* 0x00000005ff047219 */ /* 0x000fe20000011604 */
[----:B--2---:R-:W-:Y:S01]  /*14e0*/  IMAD.HI.U32 R3, R15, R3, RZ ;  /* 0x000000030f037227 */ /* 0x004fe200078e00ff */
[----:B------:R-:W-:-:S04]  /*14f0*/  ISETP.NE.AND P0, PT, R2, 0x1, PT ;  /* 0x000000010200780c */ /* 0x000fc80003f05270 */
[----:B---3--:R-:W-:-:S04]  /*1500*/  SHF.R.U32.HI R3, RZ, R6, R3 ;  /* 0x00000006ff037219 */ /* 0x008fc80000011603 */
[----:B------:R-:W-:Y:S02]  /*1510*/  SEL R3, R15, R3, !P0 ;  /* 0x000000030f037207 */ /* 0x000fe40004000000 */
[----:B----4-:R-:W-:-:S04]  /*1520*/  ISETP.NE.AND P1, PT, R7, 0x1, PT ;  /* 0x000000010700780c */ /* 0x010fc80003f25270 */
[----:B------:R-:W-:-:S05]  /*1530*/  SEL R5, R14, R4, !P1 ;  /* 0x000000040e057207 */ /* 0x000fca0004800000 */
[----:B------:R-:W-:Y:S02]  /*1540*/  IMAD.IADD R4, R3, 0x1, -R5 ;  /* 0x0000000103047824 */ /* 0x000fe400078e0a05 */
[----:B------:R-:W-:Y:S02]  /*1550*/  IMAD.IADD R3, R5, 0x1, -R3 ;  /* 0x0000000105037824 */ /* 0x000fe400078e0a03 */
[----:B------:R-:W-:Y:S02]  /*1560*/  IMAD R14, R4, R7, R14 ;  /* 0x00000007040e7224 */ /* 0x000fe400078e020e */
[----:B------:R-:W-:Y:S02]  /*1570*/  IMAD R15, R3, R2, R15 ;  /* 0x00000002030f7224 */ /* 0x000fe400078e020f */
.L_x_19:
[----:B------:R-:W-:Y:S05]  /*1580*/  BRA.U !UP1, `(.L_x_20) ;  /* 0x00000001090c7547 */ /* 0x000fea000b800000 */
[----:B------:R-:W-:Y:S01]  /*1590*/  UCGABAR_WAIT ;  /* 0x0000000000007dc7 */ /* 0x000fe20008000000 */
[----:B------:R-:W-:Y:S01]  /*15a0*/  CCTL.IVALL ;  /* 0x00000000ff00798f */ /* 0x000fe20002000000 */
[----:B------:R-:W-:Y:S05]  /*15b0*/  BRA `(.L_x_21) ;  /* 0x0000000000047947 */ /* 0x000fea0003800000 */
.L_x_20:
[----:B------:R-:W-:Y:S06]  /*15c0*/  BAR.SYNC.DEFER_BLOCKING 0x0 ;  /* 0x0000000000007b1d */ /* 0x000fec0000010000 */
.L_x_21:
[----:B------:R-:W-:Y:S05]  /*15d0*/  BRA.U UP2, `(.L_x_22) ;  /* 0x00000015029c7547 */ /* 0x000fea000b800000 */
[----:B------:R-:W1:Y:S01]  /*15e0*/  LDCU UR15, c[0x0][0x38c] ;  /* 0x00007180ff0f77ac */ /* 0x000e620008000800 */
[----:B------:R-:W2:Y:S01]  /*15f0*/  LDC R8, c[0x0][0x370] ;  /* 0x0000dc00ff087b82 */ /* 0x000ea20000000800 */
[C---:B------:R-:W-:Y:S01]  /*1600*/  IMAD.SHL.U32 R19, R9.reuse, 0x20, RZ ;  /* 0x0000002009137824 */ /* 0x040fe200078e00ff */
[----:B------:R-:W-:Y:S01]  /*1610*/  PLOP3.LUT P1, PT, PT, PT, UP5, 0x80, 0x8 ;  /* 0x000000000008781c */ /* 0x000fe20003f2f058 */
[----:B------:R-:W-:Y:S01]  /*1620*/  UISETP.NE.AND UP1, UPT, UR10, URZ, UPT ;  /* 0x000000ff0a00728c */ /* 0x000fe2000bf25270 */
[----:B------:R-:W-:Y:S01]  /*1630*/  ISETP.NE.AND P4, PT, R10, RZ, P5 ;  /* 0x000000ff0a00720c */ /* 0x000fe20002f85270 */
[----:B------:R-:W-:Y:S01]  /*1640*/  IMAD.SHL.U32 R18, R9, 0x40, RZ ;  /* 0x0000004009127824 */ /* 0x000fe200078e00ff */
[----:B------:R-:W-:Y:S01]  /*1650*/  PLOP3.LUT P1, PT, P1, PT, PT, 0x8, 0x80 ;  /* 0x000000000080781c */ /* 0x000fe20000f2e170 */
[----:B------:R-:W-:Y:S01]  /*1660*/  IMAD.MOV.U32 R17, RZ, RZ, 0x1 ;  /* 0x00000001ff117424 */ /* 0x000fe200078e00ff */
[----:B------:R-:W3:Y:S01]  /*1670*/  LDC R0, c[0x0][0x374] ;  /* 0x0000dd00ff007b82 */ /* 0x000ee20000000800 */
[----:B------:R-:W-:Y:S01]  /*1680*/  IMAD.MOV.U32 R16, RZ, RZ, RZ ;  /* 0x000000ffff107224 */ /* 0x000fe200078e00ff */
[----:B------:R-:W-:Y:S01]  /*1690*/  CS2R R12, SRZ ;  /* 0x00000000000c7805 */ /* 0x000fe2000001ff00 */
[----:B------:R-:W-:Y:S01]  /*16a0*/  IMAD.MOV.U32 R11, RZ, RZ, 0x1 ;  /* 0x00000001ff0b7424 */ /* 0x000fe200078e00ff */
[----:B------:R-:W-:Y:S01]  /*16b0*/  LOP3.LUT R19, R19, 0x20, RZ, 0xc0, !PT ;  /* 0x0000002013137812 */ /* 0x000fe200078ec0ff */
[----:B------:R-:W4:Y:S01]  /*16c0*/  LDCU.64 UR30, c[0x0][0x348] ;  /* 0x00006900ff1e77ac */ /* 0x000f220008000a00 */
[----:B-1----:R-:W-:-:S02]  /*16d0*/  UIADD3 UR4, UPT, UPT, UR15, 0x3f, URZ ;  /* 0x0000003f0f047890 */ /* 0x002fc4000fffe0ff */
[----:B------:R-:W-:Y:S02]  /*16e0*/  USEL UR7, UR7, 0x2, UP1 ;  /* 0x0000000207077887 */ /* 0x000fe40008800000 */
[----:B------:R-:W-:Y:S01]  /*16f0*/  USHF.R.S32.HI UR22, URZ, 0x1f, UR4 ;  /* 0x0000001fff167899 */ /* 0x000fe20008011404 */
[----:B------:R-:W-:-:S03]  /*1700*/  UMOV UR13, URZ ;  /* 0x000000ff000d7c82 */ /* 0x000fc60008000000 */
[----:B------:R-:W-:Y:S02]  /*1710*/  ULEA.HI UR22, UR22, UR4, URZ, 0x6 ;  /* 0x0000000416167291 */ /* 0x000fe4000f8f30ff */
[----:B------:R-:W-:Y:S02]  /*1720*/  UIADD3 UR4, UPT, UPT, UR15, -0x1, URZ ;  /* 0xffffffff0f047890 */ /* 0x000fe4000fffe0ff */
[----:B------:R-:W-:Y:S02]  /*1730*/  USHF.R.S32.HI UR22, URZ, 0x6, UR22 ;  /* 0x00000006ff167899 */ /* 0x000fe40008011416 */
[----:B------:R-:W-:Y:S02]  /*1740*/  UISETP.GE.U32.AND UP2, UPT, UR4, -0x7f, UPT ;  /* 0xffffff810400788c */ /* 0x000fe4000bf46070 */
[----:B------:R-:W-:Y:S02]  /*1750*/  UISETP.LT.U32.AND UP0, UPT, UR22, 0x8, UPT ;  /* 0x000000081600788c */ /* 0x000fe4000bf01070 */
[----:B------:R-:W-:-:S02]  /*1760*/  UIADD3 UR15, UPT, UPT, UR15, 0x7e, URZ ;  /* 0x0000007e0f0f7890 */ /* 0x000fc4000fffe0ff */
[----:B------:R-:W-:-:S04]  /*1770*/  USEL UR21, UR22, 0x8, UP0 ;  /* 0x0000000816157887 */ /* 0x000fc80008000000 */
[----:B------:R-:W-:Y:S02]  /*1780*/  UIADD3 UR6, UPT, UPT, UR21, -0x1, URZ ;  /* 0xffffffff15067890 */ /* 0x000fe4000fffe0ff */
[----:B------:R-:W-:Y:S02]  /*1790*/  @UP2 UIADD3 UR6, UPT, UPT, UR21, URZ, URZ ;  /* 0x000000ff15062290 */ /* 0x000fe4000fffe0ff */
[----:B------:R-:W-:Y:S02]  /*17a0*/  UIADD3 UR14, UPT, UPT, UR22, -UR21, URZ ;  /* 0x80000015160e7290 */ /* 0x000fe4000fffe0ff */
[----:B------:R-:W-:Y:S02]  /*17b0*/  UIADD3 UR5, UPT, UPT, UR6, 0x1, URZ ;  /* 0x0000000106057890 */ /* 0x000fe4000fffe0ff */
[----:B--2-4-:R-:W-:-:S12]  /*17c0*/  UIADD3 UR6, UPT, UPT, -UR6, URZ, URZ ;  /* 0x000000ff06067290 */ /* 0x014fd8000fffe1ff */
.L_x_42:
[----:B------:R-:W-:Y:S01]  /*17d0*/  UISETP.NE.AND UP0, UPT, UR37, URZ, UPT ;  /* 0x000000ff2500728c */ /* 0x000fe2000bf05270 */
[----:B------:R-:W1:Y:S08]  /*17e0*/  S2UR UR37, SR_CgaCtaId ;  /* 0x00000000002579c3 */ /* 0x000e700000008800 */
[----:B------:R-:W-:Y:S05]  /*17f0*/  BRA.U UP0, `(.L_x_23) ;  /* 0x0000000100347547 */ /* 0x000fea000b800000 */
[----:B------:R-:W2:Y:S01]  /*1800*/  S2R R2, SR_CgaCtaId ;  /* 0x0000000000027919 */ /* 0x000ea20000008800 */
[----:B------:R-:W-:-:S04]  /*1810*/  MOV R3, 0x400 ;  /* 0x0000040000037802 */ /* 0x000fc80000000f00 */
[----:B--2---:R-:W-:Y:S02]  /*1820*/  LEA R2, R2, R3, 0x18 ;  /* 0x0000000302027211 */ /* 0x004fe400078ec0ff */
[----:B------:R-:W-:-:S03]  /*1830*/  SHF.L.U32 R3, R11, 0x1f, RZ ;  /* 0x0000001f0b037819 */ /* 0x000fc600000006ff */
[----:B------:R-:W-:-:S04]  /*1840*/  IMAD R2, R12, 0x8, R2 ;  /* 0x000000080c027824 */ /* 0x000fc800078e0202 */
[----:B------:R-:W2:Y:S02]  /*1850*/  SYNCS.PHASECHK.TRANS64.TRYWAIT P0, [R2+URZ+0x130], R3 ;  /* 0x00013003020075a7 */ /* 0x000ea400080011ff */
[----:B--2---:R-:W-:Y:S05]  /*1860*/  @!P0 BRA `(.L_x_24) ;  /* 0x00000064005c8947 */ /* 0x004fea0003800000 */
.L_x_137:
[----:B------:R-:W-:Y:S01]  /*1870*/  VIADD R12, R12, 0x1 ;  /* 0x000000010c0c7836 */ /* 0x000fe20000000000 */
[----:B------:R2:W-:Y:S04]  /*1880*/  SYNCS.ARRIVE.TRANS64.A1T0 RZ, [R2+URZ+0x120], RZ ;  /* 0x000120ff02ff79a7 */ /* 0x0005e800081000ff */
[----:B------:R-:W-:-:S04]  /*1890*/  ISETP.NE.AND P0, PT, R12, 0x2, PT ;  /* 0x000000020c00780c */ /* 0x000fc80003f05270 */
[----:B------:R-:W-:Y:S02]  /*18a0*/  SEL R12, R12, RZ, P0 ;  /* 0x000000ff0c0c7207 */ /* 0x000fe40000000000 */
[----:B--2---:R-:W-:-:S04]  /*18b0*/  SEL R2, RZ, 0x1, P0 ;  /* 0x00000001ff027807 */ /* 0x004fc80000000000 */
[----:B------:R-:W-:-:S07]  /*18c0*/  LOP3.LUT R11, R11, R2, RZ, 0x3c, !PT ;  /* 0x000000020b0b7212 */ /* 0x000fce00078e3cff */
.L_x_23:
[----:B------:R-:W-:Y:S01]  /*18d0*/  UMOV UR4, 0x400 ;  /* 0x0000040000047882 */ /* 0x000fe20000000000 */
[----:B------:R-:W-:Y:S01]  /*18e0*/  SHF.L.U32 R2, R17, 0x1f, RZ ;  /* 0x0000001f11027819 */ /* 0x000fe200000006ff */
[----:B-1----:R-:W-:Y:S01]  /*18f0*/  ULEA UR4, UR37, UR4, 0x18 ;  /* 0x0000000425047291 */ /* 0x002fe2000f8ec0ff */
[----:B------:R-:W-:Y:S01]  /*1900*/  R2UR UR35, R18 ;  /* 0x00000000122372ca */ /* 0x000fe200000e0000 */
[----:B------:R-:W-:Y:S01]  /*1910*/  UISETP.GE.U32.AND UP0, UPT, UR15, 0x7f, UPT ;  /* 0x0000007f0f00788c */ /* 0x000fe2000bf06070 */
[----:B------:R-:W-:Y:S01]  /*1920*/  R2UR UR19, R19 ;  /* 0x00000000131372ca */ /* 0x000fe200000e0000 */
[----:B------:R-:W-:Y:S01]  /*1930*/  ULEA UR8, UR13, UR4, 0x3 ;  /* 0x000000040d087291 */ /* 0x000fe2000f8e18ff */
[----:B------:R-:W-:-:S08]  /*1940*/  UMOV UR23, URZ ;  /* 0x000000ff00177c82 */ /* 0x000fd00008000000 */
[----:B------:R1:W2:Y:S01]  /*1950*/  SYNCS.PHASECHK.TRANS64.TRYWAIT P0, [UR8+0x40], R2 ;  /* 0x00004002ff0075a7 */ /* 0x0002a20008001108 */
[----:B------:R-:W-:-:S13]  /*1960*/  R2UR UR8, R15 ;  /* 0x000000000f0872ca */ /* 0x000fda00000e0000 */
[----:B------:R-:W-:Y:S01]  /*1970*/  ULEA UR19, UR8, UR19, 0x6 ;  /* 0x0000001308137291 */ /* 0x000fe2000f8e30ff */
[----:B-1----:R-:W-:-:S05]  /*1980*/  LEA.HI R2, R14, R14, RZ, 0x1 ;  /* 0x0000000e0e027211 */ /* 0x002fca00078f08ff */
[----:B------:R-:W-:-:S05]  /*1990*/  IMAD.SHL.U32 R2, R2, 0x40, RZ ;  /* 0x0000004002027824 */ /* 0x000fca00078e00ff */
[----:B------:R-:W-:-:S04]  /*19a0*/  LOP3.LUT R2, R2, 0xffffff80, RZ, 0xc0, !PT ;  /* 0xffffff8002027812 */ /* 0x000fc800078ec0ff */
[----:B------:R-:W-:-:S13]  /*19b0*/  R2UR UR9, R2 ;  /* 0x00000000020972ca */ /* 0x000fda00000e0000 */
[----:B------:R-:W-:Y:S01]  /*19c0*/  ULOP3.LUT UR35, UR9, 0x40, UR35, 0xf8, !UPT ;  /* 0x0000004009237892 */ /* 0x000fe2000f8ef823 */
[----:B------:R-:W-:Y:S11]  /*19d0*/  BRA.U !UP0, `(.L_x_25) ;  /* 0x0000000108f07547 */ /* 0x000ff6000b800000 */
[----:B------:R-:W-:Y:S01]  /*19e0*/  UMOV UR29, UR6 ;  /* 0x00000006001d7c82 */ /* 0x000fe20008000000 */
[----:B------:R-:W-:Y:S01]  /*19f0*/  UMOV UR44, UR13 ;  /* 0x0000000d002c7c82 */ /* 0x000fe20008000000 */
[----:B------:R-:W-:-:S05]  /*1a00*/  UMOV UR26, 0x20 ;  /* 0x00000020001a7882 */ /* 0x000fca0000000000 */
.L_x_31:
[----:B------:R-:W-:Y:S01]  /*1a10*/  ULEA UR33, UR44, UR4, 0x3 ;  /* 0x000000042c217291 */ /* 0x000fe2000f8e18ff */
[----:B------:R-:W-:Y:S01]  /*1a20*/  @P5 MOV R3, 0xc000 ;  /* 0x0000c00000035802 */ /* 0x000fe20000000f00 */
[----:B--2-4-:R-:W-:Y:S10]  /*1a30*/  @P0 BRA `(.L_x_26) ;  /* 0x00000000000c0947 */ /* 0x014ff40003800000 */
[----:B------:R-:W-:-:S04]  /*1a40*/  SHF.L.U32 R4, R17, 0x1f, RZ ;  /* 0x0000001f11047819 */ /* 0x000fc800000006ff */
[----:B------:R-:W1:Y:S02]  /*1a50*/  SYNCS.PHASECHK.TRANS64.TRYWAIT P0, [UR33+0x40], R4 ;  /* 0x00004004ff0075a7 */ /* 0x000e640008001121 */
[----:B-1----:R-:W-:Y:S05]  /*1a60*/  @!P0 BRA `(.L_x_27) ;  /* 0x0000006000f08947 */ /* 0x002fea0003800000 */
.L_x_26:
[----:B------:R2:W-:Y:S01]  /*1a70*/  @P5 SYNCS.ARRIVE.TRANS64 RZ, [UR33], R3 ;  /* 0x00000003ffff59a7 */ /* 0x0005e20008000021 */
[----:B------:R-:W-:Y:S02]  /*1a80*/  ULOP3.LUT UR8, UR7, 0x2, URZ, 0xfc, !UPT ;  /* 0x0000000207087892 */ /* 0x000fe4000f8efcff */
[----:B------:R-:W-:Y:S02]  /*1a90*/  UIADD3 UR29, UPT, UPT, UR29, 0x1, URZ ;  /* 0x000000011d1d7890 */ /* 0x000fe4000fffe0ff */
[----:B------:R-:W-:Y:S02]  /*1aa0*/  UISETP.NE.AND UP0, UPT, UR8, 0x2, UPT ;  /* 0x000000020800788c */ /* 0x000fe4000bf05270 */
[----:B------:R-:W-:-:S07]  /*1ab0*/  UISETP.NE.AND UP2, UPT, UR29, 0x1, UPT ;  /* 0x000000011d00788c */ /* 0x000fce000bf45270 */
[----:B------:R-:W-:Y:S05]  /*1ac0*/  BRA.U UP0, `(.L_x_28) ;  /* 0x0000000100047547 */ /* 0x000fea000b800000 */
[----:B------:R-:W-:Y:S05]  /*1ad0*/  BPT.TRAP 0x1 ;  /* 0x000000040000795c */ /* 0x000fea0000300000 */
.L_x_28:
[----:B------:R-:W-:Y:S04]  /*1ae0*/  BSSY.RECONVERGENT B0, `(.L_x_29) ;  /* 0x0000003000007945 */ /* 0x000fe80003800200 */
[----:B------:R-:W-:Y:S05]  /*1af0*/  @!P4 BRA `(.L_x_30) ;  /* 0x000000000004c947 */ /* 0x000fea0003800000 */
[----:B------:R-:W-:Y:S05]  /*1b00*/  BPT.TRAP 0x1 ;  /* 0x000000040000795c */ /* 0x000fea0000300000 */
.L_x_30:
[----:B------:R-:W-:Y:S05]  /*1b10*/  BSYNC.RECONVERGENT B0 ;  /* 0x0000000000007941 */ /* 0x000fea0003800200 */
.L_x_29:
[----:B------:R-:W-:Y:S02]  /*1b20*/  UIADD3 UR13, UPT, UPT, UR44, 0x1, URZ ;  /* 0x000000012c0d7890 */ /* 0x000fe4000fffe0ff */
[----:B------:R-:W-:Y:S02]  /*1b30*/  ULEA UR24, UR44, UR4, 0xe ;  /* 0x000000042c187291 */ /* 0x000fe4000f8e70ff */
[----:B------:R-:W-:Y:S02]  /*1b40*/  UISETP.NE.AND UP0, UPT, UR13, 0x8, UPT ;  /* 0x000000080d00788c */ /* 0x000fe4000bf05270 */
[----:B------:R-:W-:Y:S02]  /*1b50*/  UIADD3 UR42, UP1, UPT, UR30, 0x80, URZ ;  /* 0x000000801e2a7890 */ /* 0x000fe4000ff3e0ff */
[----:B------:R-:W-:Y:S02]  /*1b60*/  USEL UR9, URZ, 0x1, UP0 ;  /* 0x00000001ff097887 */ /* 0x000fe40008000000 */
[----:B------:R-:W-:-:S02]  /*1b70*/  USEL UR13, UR13, URZ, UP0 ;  /* 0x000000ff0d0d7287 */ /* 0x000fc40008000000 */
[----:B------:R-:W-:Y:S02]  /*1b80*/  UIADD3 UR40, UP0, UPT, UR30, 0x180, URZ ;  /* 0x000001801e287890 */ /* 0x000fe4000ff1e0ff */
[----:B------:R-:W-:Y:S01]  /*1b90*/  ULEA UR8, UR13, UR4, 0x3 ;  /* 0x000000040d087291 */ /* 0x000fe2000f8e18ff */
[----:B------:R-:W-:Y:S01]  /*1ba0*/  LOP3.LUT R17, R17, UR9, RZ, 0x3c, !PT ;  /* 0x0000000911117c12 */ /* 0x000fe2000f8e3cff */
[----:B------:R-:W-:Y:S02]  /*1bb0*/  UIADD3 UR34, UPT, UPT, UR26, -0x20, URZ ;  /* 0xffffffe01a227890 */ /* 0x000fe4000fffe0ff */
[----:B------:R-:W-:Y:S01]  /*1bc0*/  ULOP3.LUT UR33, UR33, 0xfefffff8, URZ, 0xc0, !UPT ;  /* 0xfefffff821217892 */ /* 0x000fe2000f8ec0ff */
[----:B-1----:R-:W-:Y:S01]  /*1bd0*/  SHF.L.U32 R2, R17, 0x1f, RZ ;  /* 0x0000001f11027819 */ /* 0x002fe200000006ff */
[----:B------:R-:W-:Y:S02]  /*1be0*/  UIADD3.X UR43, UPT, UPT, URZ, UR31, URZ, UP1, !UPT ;  /* 0x0000001fff2b7290 */ /* 0x000fe40008ffe4ff */
[----:B------:R-:W-:Y:S01]  /*1bf0*/  UIADD3 UR32, UPT, UPT, UR24, 0x6400, URZ ;  /* 0x0000640018207890 */ /* 0x000fe2000fffe0ff */
[----:B------:R1:W4:Y:S01]  /*1c00*/  SYNCS.PHASECHK.TRANS64.TRYWAIT P0, [UR8+0x40], R2 ;  /* 0x00004002ff0075a7 */ /* 0x0003220008001108 */
[----:B------:R-:W-:-:S02]  /*1c10*/  ULEA UR8, UR44, UR4, 0xd ;  /* 0x000000042c087291 */ /* 0x000fc4000f8e68ff */
[----:B------:R-:W-:Y:S02]  /*1c20*/  UIADD3 UR24, UPT, UPT, UR24, 0x8400, URZ ;  /* 0x0000840018187890 */ /* 0x000fe4000fffe0ff */
[----:B------:R-:W-:Y:S02]  /*1c30*/  UIADD3.X UR41, UPT, UPT, URZ, UR31, URZ, UP0, !UPT ;  /* 0x0000001fff297290 */ /* 0x000fe400087fe4ff */
[----:B------:R-:W-:Y:S02]  /*1c40*/  UIADD3 UR16, UPT, UPT, UR8, 0x26400, URZ ;  /* 0x0002640008107890 */ /* 0x000fe4000fffe0ff */
[----:B------:R-:W-:Y:S01]  /*1c50*/  UIADD3 UR8, UPT, UPT, UR8, 0x27400, URZ ;  /* 0x0002740008087890 */ /* 0x000fe2000fffe0ff */
[----:B------:R-:W-:Y:S01]  /*1c60*/  UMOV UR38, 0x0 ;  /* 0x0000000000267882 */ /* 0x000fe20000000000 */
[----:B------:R-:W-:Y:S01]  /*1c70*/  UMOV UR39, 0x10000000 ;  /* 0x1000000000277882 */ /* 0x000fe20000000000 */
[----:B------:R-:W-:Y:S01]  /*1c80*/  UMOV UR27, UR35 ;  /* 0x00000023001b7c82 */ /* 0x000fe20008000000 */
[----:B------:R-:W-:Y:S01]  /*1c90*/  UMOV UR28, UR36 ;  /* 0x00000024001c7c82 */ /* 0x000fe20008000000 */
[----:B------:R-:W-:Y:S01]  /*1ca0*/  UMOV UR25, UR33 ;  /* 0x0000002100197c82 */ /* 0x000fe20008000000 */
[----:B------:R-:W-:Y:S01]  /*1cb0*/  UMOV UR20, UR36 ;  /* 0x0000002400147c82 */ /* 0x000fe20008000000 */
[----:B------:R-:W-:Y:S01]  /*1cc0*/  UMOV UR17, UR33 ;  /* 0x0000002100117c82 */ /* 0x000fe20008000000 */
[----:B------:R-:W-:Y:S01]  /*1cd0*/  UMOV UR18, UR34 ;  /* 0x0000002200127c82 */ /* 0x000fe20008000000 */
[----:B------:R-:W-:Y:S01]  /*1ce0*/  UTMALDG.3D.2CTA [UR32], [UR42], desc[UR38] ;  /* 0x000026202a0075b4 */ /* 0x000fe20008211000 */
[----:B------:R-:W-:Y:S01]  /*1cf0*/  UMOV UR10, UR26 ;  /* 0x0000001a000a7c82 */ /* 0x000fe20008000000 */
[----:B------:R-:W-:Y:S01]  /*1d00*/  UMOV UR11, UR19 ;  /* 0x00000013000b7c82 */ /* 0x000fe20008000000 */
[----:B------:R-:W-:Y:S01]  /*1d10*/  UMOV UR12, UR36 ;  /* 0x00000024000c7c82 */ /* 0x000fe20008000000 */
[----:B------:R-:W-:Y:S01]  /*1d20*/  UMOV UR9, UR33 ;  /* 0x0000002100097c82 */ /* 0x000fe20008000000 */
[----:B------:R-:W-:Y:S01]  /*1d30*/  UMOV UR23, UR5 ;  /* 0x0000000500177c82 */ /* 0x000fe20008000000 */
[----:B------:R-:W-:Y:S01]  /*1d40*/  UMOV UR44, UR13 ;  /* 0x0000000d002c7c82 */ /* 0x000fe20008000000 */
[----:B------:R2:W-:Y:S01]  /*1d50*/  UTMALDG.3D.2CTA [UR24], [UR42], desc[UR38] ;  /* 0x000026182a0075b4 */ /* 0x0005e20008211000 */
[----:B------:R1:W-:Y:S01]  /*1d60*/  UTMALDG.3D.2CTA [UR16], [UR40], desc[UR38] ;  /* 0x00002610280075b4 */ /* 0x0003e20008211000 */
[----:B------:R1:W-:Y:S01]  /*1d70*/  UTMALDG.3D.2CTA [UR8], [UR40], desc[UR38] ;  /* 0x00002608280075b4 */ /* 0x0003e20008211000 */
[----:B--2---:R-:W-:Y:S01]  /*1d80*/  UIADD3 UR26, UPT, UPT, UR26, 0x40, URZ ;  /* 0x000000401a1a7890 */ /* 0x004fe2000fffe0ff */
[----:B-1----:R-:W-:Y:S11]  /*1d90*/  BRA.U UP2, `(.L_x_31) ;  /* 0xfffffffd021c7547 */ /* 0x002ff6000b83ffff */
.L_x_25:
[----:B------:R-:W-:Y:S01]  /*1da0*/  ULEA UR8, UR13, UR4, 0x3 ;  /* 0x000000040d087291 */ /* 0x000fe2000f8e18ff */
[----:B------:R-:W-:Y:S01]  /*1db0*/  SHF.L.U32 R2, R17, 0x1f, RZ ;  /* 0x0000001f11027819 */ /* 0x000fe200000006ff */
[----:B------:R-:W-:Y:S01]  /*1dc0*/  @!P1 SYNCS.ARRIVE.TRANS64.A1T0 RZ, [UR4+0xb8], RZ ;  /* 0x0000b8ffffff99a7 */ /* 0x000fe20008100004 */
[----:B------:R-:W-:-:S06]  /*1dd0*/  UISETP.GT.AND UP0, UPT, UR22, UR21, UPT ;  /* 0x000000151600728c */ /* 0x000fcc000bf04270 */
[----:B--2-4-:R1:W2:Y:S03]  /*1de0*/  SYNCS.PHASECHK.TRANS64.TRYWAIT P0, [UR8+0x40], R2 ;  /* 0x00004002ff0075a7 */ /* 0x0142a60008001108 */
[----:B------:R-:W-:Y:S05]  /*1df0*/  BRA.U !UP0, `(.L_x_32) ;  /* 0x0000000108e87547 */ /* 0x000fea000b800000 */
[----:B------:R-:W-:Y:S01]  /*1e00*/  UIADD3 UR29, UPT, UPT, UR14, UR23, URZ ;  /* 0x000000170e1d7290 */ /* 0x000fe2000fffe0ff */
[----:B------:R-:W-:-:S11]  /*1e10*/  UMOV UR44, UR13 ;  /* 0x0000000d002c7c82 */ /* 0x000fd60008000000 */
.L_x_38:
[----:B------:R-:W-:Y:S01]  /*1e20*/  ULEA UR33, UR44, UR4, 0x3 ;  /* 0x000000042c217291 */ /* 0x000fe2000f8e18ff */
[----:B--2---:R-:W-:Y:S01]  /*1e30*/  @P5 MOV R3, 0xc000 ;  /* 0x0000c00000035802 */ /* 0x004fe20000000f00 */
[----:B-12---:R-:W-:Y:S10]  /*1e40*/  @P0 BRA `(.L_x_33) ;  /* 0x00000000000c0947 */ /* 0x006ff40003800000 */
[----:B------:R-:W-:-:S04]  /*1e50*/  SHF.L.U32 R4, R17, 0x1f, RZ ;  /* 0x0000001f11047819 */ /* 0x000fc800000006ff */
[----:B------:R-:W2:Y:S02]  /*1e60*/  SYNCS.PHASECHK.TRANS64.TRYWAIT P0, [UR33+0x40], R4 ;  /* 0x00004004ff0075a7 */ /* 0x000ea40008001121 */
[----:B--2---:R-:W-:Y:S05]  /*1e70*/  @!P0 BRA `(.L_x_34) ;  /* 0x0000006000048947 */ /* 0x004fea0003800000 */
.L_x_33:
[----:B------:R2:W-:Y:S01]  /*1e80*/  @P5 SYNCS.ARRIVE.TRANS64 RZ, [UR33], R3 ;  /* 0x00000003ffff59a7 */ /* 0x0005e20008000021 */
[----:B------:R-:W-:-:S04]  /*1e90*/  ULOP3.LUT UR8, UR7, 0x2, URZ, 0xfc, !UPT ;  /* 0x0000000207087892 */ /* 0x000fc8000f8efcff */
[----:B------:R-:W-:-:S09]  /*1ea0*/  UISETP.NE.AND UP0, UPT, UR8, 0x2, UPT ;  /* 0x000000020800788c */ /* 0x000fd2000bf05270 */
[----:B------:R-:W-:Y:S05]  /*1eb0*/  BRA.U UP0, `(.L_x_35) ;  /* 0x0000000100047547 */ /* 0x000fea000b800000 */
[----:B------:R-:W-:Y:S05]  /*1ec0*/  BPT.TRAP 0x1 ;  /* 0x000000040000795c */ /* 0x000fea0000300000 */
.L_x_35:
[----:B------:R-:W-:Y:S04]  /*1ed0*/  BSSY.RECONVERGENT B0, `(.L_x_36) ;  /* 0x0000003000007945 */ /* 0x000fe80003800200 */
[----:B------:R-:W-:Y:S05]  /*1ee0*/  @!P4 BRA `(.L_x_37) ;  /* 0x000000000004c947 */ /* 0x000fea0003800000 */
[----:B------:R-:W-:Y:S05]  /*1ef0*/  BPT.TRAP 0x1 ;  /* 0x000000040000795c */ /* 0x000fea0000300000 */
.L_x_37:
[----:B------:R-:W-:Y:S05]  /*1f00*/  BSYNC.RECONVERGENT B0 ;  /* 0x0000000000007941 */ /* 0x000fea0003800200 */
.L_x_36:
[----:B------:R-:W-:Y:S02]  /*1f10*/  UIADD3 UR13, UPT, UPT, UR44, 0x1, URZ ;  /* 0x000000012c0d7890 */ /* 0x000fe4000fffe0ff */
[----:B------:R-:W-:Y:S02]  /*1f20*/  ULEA UR24, UR44, UR4, 0xe ;  /* 0x000000042c187291 */ /* 0x000fe4000f8e70ff */
[----:B------:R-:W-:Y:S02]  /*1f30*/  UISETP.NE.AND UP0, UPT, UR13, 0x8, UPT ;  /* 0x000000080d00788c */ /* 0x000fe4000bf05270 */
[----:B------:R-:W-:Y:S02]  /*1f40*/  UIADD3 UR42, UP1, UPT, UR30, 0x80, URZ ;  /* 0x000000801e2a7890 */ /* 0x000fe4000ff3e0ff */
[----:B------:R-:W-:Y:S02]  /*1f50*/  USEL UR9, URZ, 0x1, UP0 ;  /* 0x00000001ff097887 */ /* 0x000fe40008000000 */
[----:B------:R-:W-:-:S02]  /*1f60*/  USEL UR13, UR13, URZ, UP0 ;  /* 0x000000ff0d0d7287 */ /* 0x000fc40008000000 */
[----:B------:R-:W-:Y:S02]  /*1f70*/  USHF.L.U32 UR34, UR23, 0x6, URZ ;  /* 0x0000000617227899 */ /* 0x000fe400080006ff */
[----:B------:R-:W-:Y:S01]  /*1f80*/  ULEA UR8, UR13, UR4, 0x3 ;  /* 0x000000040d087291 */ /* 0x000fe2000f8e18ff */
[----:B------:R-:W-:Y:S01]  /*1f90*/  LOP3.LUT R17, R17, UR9, RZ, 0x3c, !PT ;  /* 0x0000000911117c12 */ /* 0x000fe2000f8e3cff */
[----:B------:R-:W-:Y:S02]  /*1fa0*/  UIADD3 UR40, UP0, UPT, UR30, 0x180, URZ ;  /* 0x000001801e287890 */ /* 0x000fe4000ff1e0ff */
[----:B------:R-:W-:Y:S01]  /*1fb0*/  ULOP3.LUT UR33, UR33, 0xfefffff8, URZ, 0xc0, !UPT ;  /* 0xfefffff821217892 */ /* 0x000fe2000f8ec0ff */
[----:B-1----:R-:W-:Y:S01]  /*1fc0*/  SHF.L.U32 R2, R17, 0x1f, RZ ;  /* 0x0000001f11027819 */ /* 0x002fe200000006ff */
[----:B------:R-:W-:Y:S02]  /*1fd0*/  UIADD3.X UR43, UPT, UPT, URZ, UR31, URZ, UP1, !UPT ;  /* 0x0000001fff2b7290 */ /* 0x000fe40008ffe4ff */
[----:B------:R-:W-:Y:S01]  /*1fe0*/  UIADD3 UR32, UPT, UPT, UR24, 0x6400, URZ ;  /* 0x0000640018207890 */ /* 0x000fe2000fffe0ff */
[----:B------:R4:W1:Y:S01]  /*1ff0*/  SYNCS.PHASECHK.TRANS64.TRYWAIT P0, [UR8+0x40], R2 ;  /* 0x00004002ff0075a7 */ /* 0x0008620008001108 */
[----:B------:R-:W-:-:S02]  /*2000*/  ULEA UR8, UR44, UR4, 0xd ;  /* 0x000000042c087291 */ /* 0x000fc4000f8e68ff */
[----:B------:R-:W-:Y:S02]  /*2010*/  UIADD3 UR26, UPT, UPT, UR34, 0x20, URZ ;  /* 0x00000020221a7890 */ /* 0x000fe4000fffe0ff */
        /* <DEDUP_REMOVED lines=12> */
[----:B------:R4:W-:Y:S01]  /*20e0*/  UTMALDG.3D.2CTA [UR32], [UR42], desc[UR38] ;  /* 0x000026202a0075b4 */ /* 0x0009e20008211000 */
[----:B------:R-:W-:Y:S01]  /*20f0*/  UMOV UR11, UR19 ;  /* 0x00000013000b7c82 */ /* 0x000fe20008000000 */
[----:B------:R-:W-:Y:S01]  /*2100*/  UMOV UR12, UR36 ;  /* 0x00000024000c7c82 */ /* 0x000fe20008000000 */
[----:B------:R-:W-:Y:S01]  /*2110*/  UMOV UR9, UR33 ;  /* 0x0000002100097c82 */ /* 0x000fe20008000000 */
[----:B------:R-:W-:Y:S01]  /*2120*/  UMOV UR10, UR26 ;  /* 0x0000001a000a7c82 */ /* 0x000fe20008000000 */
[----:B------:R-:W-:Y:S01]  /*2130*/  UIADD3 UR23, UPT, UPT, UR23, 0x1, URZ ;  /* 0x0000000117177890 */ /* 0x000fe2000fffe0ff */
[----:B------:R-:W-:Y:S01]  /*2140*/  UMOV UR44, UR13 ;  /* 0x0000000d002c7c82 */ /* 0x000fe20008000000 */
[----:B------:R4:W-:Y:S02]  /*2150*/  UTMALDG.3D.2CTA [UR24], [UR42], desc[UR38] ;  /* 0x000026182a0075b4 */ /* 0x0009e40008211000 */
[----:B------:R-:W-:Y:S01]  /*2160*/  UISETP.NE.AND UP0, UPT, UR23, UR29, UPT ;  /* 0x0000001d1700728c */ /* 0x000fe2000bf05270 */
[----:B------:R4:W-:Y:S01]  /*2170*/  UTMALDG.3D.2CTA [UR16], [UR40], desc[UR38] ;  /* 0x00002610280075b4 */ /* 0x0009e20008211000 */
[----:B------:R4:W-:Y:S07]  /*2180*/  UTMALDG.3D.2CTA [UR8], [UR40], desc[UR38] ;  /* 0x00002608280075b4 */ /* 0x0009ee0008211000 */
[----:B----4-:R-:W-:Y:S05]  /*2190*/  BRA.U UP0, `(.L_x_38) ;  /* 0xfffffffd00207547 */ /* 0x010fea000b83ffff */
.L_x_32:
[C---:B-1----:R-:W-:Y:S01]  /*21a0*/  LEA R2, R16.reuse, UR4, 0x3 ;  /* 0x0000000410027c11 */ /* 0x042fe2000f8e18ff */
[----:B------:R-:W-:Y:S01]  /*21b0*/  NOP ;  /* 0x0000000000007918 */ /* 0x000fe20000000000 */
[----:B--2---:R-:W-:Y:S02]  /*21c0*/  SHF.L.U32 R3, R13, 0x1f, RZ ;  /* 0x0000001f0d037819 */ /* 0x004fe400000006ff */
[----:B------:R-:W-:Y:S02]  /*21d0*/  LEA R4, R16, UR4, 0x4 ;  /* 0x0000000410047c11 */ /* 0x000fe4000f8e20ff */
[----:B------:R-:W1:Y:S02]  /*21e0*/  SYNCS.PHASECHK.TRANS64.TRYWAIT P0, [R2+URZ+0xc0], R3 ;  /* 0x0000c003020075a7 */ /* 0x000e6400080011ff */
[----:B-1----:R-:W-:Y:S05]  /*21f0*/  @!P0 BRA `(.L_x_39) ;  /* 0x0000005c003c8947 */ /* 0x002fea0003800000 */
.L_x_140:
[----:B------:R-:W2:Y:S01]  /*2200*/  LDS.128 R4, [R4+0x150] ;  /* 0x0001500004047984 */ /* 0x000ea20000000c00 */
[----:B------:R-:W-:Y:S01]  /*2210*/  ISETP.GE.AND P0, PT, R26, 0x1, PT ;  /* 0x000000011a00780c */ /* 0x000fe20003f06270 */
[----:B-1----:R-:W-:Y:S01]  /*2220*/  VIADD R2, R2, 0xd0 ;  /* 0x000000d002027836 */ /* 0x002fe20000000000 */
[----:B------:R-:W-:Y:S01]  /*2230*/  @!PT LDS RZ, [RZ] ;  /* 0x00000000fffff984 */ /* 0x000fe20000000800 */
[----:B------:R-:W-:Y:S01]  /*2240*/  @!PT LDS RZ, [RZ] ;  /* 0x00000000fffff984 */ /* 0x000fe20000000800 */
[----:B------:R-:W-:Y:S01]  /*2250*/  @!PT LDS RZ, [RZ] ;  /* 0x00000000fffff984 */ /* 0x000fe20000000800 */
[----:B------:R-:W-:Y:S01]  /*2260*/  @!PT LDS RZ, [RZ] ;  /* 0x00000000fffff984 */ /* 0x000fe20000000800 */
[----:B------:R1:W-:Y:S06]  /*2270*/  MEMBAR.ALL.CTA ;  /* 0x0000000000007992 */ /* 0x0003ec0000008000 */
[----:B-1----:R-:W1:Y:S01]  /*2280*/  FENCE.VIEW.ASYNC.S ;  /* 0x00000000000073c6 */ /* 0x002e620000000000 */
[----:B------:R-:W-:-:S04]  /*2290*/  PRMT R2, RZ, 0x654, R2 ;  /* 0x00000654ff027816 */ /* 0x000fc80000000002 */
[----:B-1----:R1:W-:Y:S01]  /*22a0*/  SYNCS.ARRIVE.TRANS64.RED.A1T0 RZ, [R2+URZ], RZ ;  /* 0x000000ff02ff79a7 */ /* 0x0023e200081004ff */
[----:B--2---:R-:W-:-:S13]  /*22b0*/  LOP3.LUT P2, RZ, R6, 0x1, RZ, 0xc0, !PT ;  /* 0x0000000106ff7812 */ /* 0x004fda000784c0ff */
[----:B------:R-:W-:Y:S01]  /*22c0*/  @P2 SHF.R.U32.HI R3, RZ, 0x10, R5 ;  /* 0x00000010ff032819 */ /* 0x000fe20000011605 */
[----:B------:R-:W-:Y:S01]  /*22d0*/  VOTEU.ANY UP0, P2 ;  /* 0x0000000000ff7886 */ /* 0x000fe20001000100 */
[----:B------:R-:W-:Y:S02]  /*22e0*/  @P2 MOV R10, R4 ;  /* 0x00000004000a2202 */ /* 0x000fe40000000f00 */
[----:B------:R-:W-:Y:S02]  /*22f0*/  @P2 R2UR.BROADCAST UR8, R3 ;  /* 0x00000000030822ca */ /* 0x000fe400008e0000 */
[----:B------:R-:W-:-:S11]  /*2300*/  @P2 LOP3.LUT R9, R5, 0xffff, RZ, 0xc0, !PT ;  /* 0x0000ffff05092812 */ /* 0x000fd600078ec0ff */
[----:B------:R-:W-:Y:S01]  /*2310*/  @UP0 UMOV UR36, UR8 ;  /* 0x0000000800240c82 */ /* 0x000fe20008000000 */
[----:B-1----:R-:W-:Y:S05]  /*2320*/  @!P0 BRA `(.L_x_40) ;  /* 0x0000000000b88947 */ /* 0x002fea0003800000 */
[----:B------:R-:W3:Y:S01]  /*2330*/  LDC.64 R4, c[0x0][0xb18] ;  /* 0x0002c600ff047b82 */ /* 0x000ee20000000a00 */
[----:B------:R-:W-:-:S07]  /*2340*/  ISETP.NE.AND P3, PT, R26, 0x1, PT ;  /* 0x000000011a00780c */ /* 0x000fce0003f65270 */
[----:B------:R-:W1:Y:S08]  /*2350*/  LDC.64 R6, c[0x0][0xb10] ;  /* 0x0002c400ff067b82 */ /* 0x000e700000000a00 */
[----:B------:R-:W2:Y:S08]  /*2360*/  LDC R14, c[0x0][0xb20] ;  /* 0x0002c800ff0e7b82 */ /* 0x000eb00000000800 */
[----:B------:R-:W4:Y:S01]  /*2370*/  LDC R15, c[0x0][0xb0c] ;  /* 0x0002c300ff0f7b82 */ /* 0x000f220000000800 */
[----:B---3--:R-:W-:Y:S01]  /*2380*/  IMAD.HI.U32 R21, R0, R5, RZ ;  /* 0x0000000500157227 */ /* 0x008fe200078e00ff */
[----:B------:R-:W-:-:S03]  /*2390*/  ISETP.NE.AND P0, PT, R4, 0x1, PT ;  /* 0x000000010400780c */ /* 0x000fc60003f05270 */
[----:B------:R-:W-:-:S03]  /*23a0*/  IMAD.HI.U32 R5, R9, R5, RZ ;  /* 0x0000000509057227 */ /* 0x000fc600078e00ff */
[----:B------:R-:W3:Y:S01]  /*23b0*/  LDC.64 R2, c[0x0][0xb28] ;  /* 0x0002ca00ff027b82 */ /* 0x000ee20000000a00 */
[----:B-1----:R-:W-:-:S04]  /*23c0*/  IMAD.HI.U32 R22, R8, R6, RZ ;  /* 0x0000000608167227 */ /* 0x002fc800078e00ff */
[----:B------:R-:W-:Y:S01]  /*23d0*/  IMAD.HI.U32 R23, R10, R6, RZ ;  /* 0x000000060a177227 */ /* 0x000fe200078e00ff */
[----:B------:R-:W-:Y:S02]  /*23e0*/  SHF.R.U32.HI R22, RZ, R7, R22 ;  /* 0x00000007ff167219 */ /* 0x000fe40000011616 */
[-C--:B--2---:R-:W-:Y:S02]  /*23f0*/  SHF.R.U32.HI R21, RZ, R14.reuse, R21 ;  /* 0x0000000eff157219 */ /* 0x084fe40000011615 */
[----:B------:R-:W-:Y:S02]  /*2400*/  SHF.R.U32.HI R5, RZ, R14, R5 ;  /* 0x0000000eff057219 */ /* 0x000fe40000011605 */
[----:B------:R-:W-:Y:S02]  /*2410*/  SEL R21, R0, R21, !P0 ;  /* 0x0000001500157207 */ /* 0x000fe40004000000 */
[----:B------:R-:W-:Y:S02]  /*2420*/  SHF.R.U32.HI R23, RZ, R7, R23 ;  /* 0x00000007ff177219 */ /* 0x000fe40000011617 */
[----:B----4-:R-:W-:-:S02]  /*2430*/  ISETP.NE.AND P1, PT, R15, 0x1, PT ;  /* 0x000000010f00780c */ /* 0x010fc40003f25270 */
[----:B------:R-:W-:Y:S02]  /*2440*/  SEL R5, R9, R5, !P0 ;  /* 0x0000000509057207 */ /* 0x000fe40004000000 */
[----:B------:R-:W-:Y:S02]  /*2450*/  SEL R22, R8, R22, !P1 ;  /* 0x0000001608167207 */ /* 0x000fe40004800000 */
[----:B------:R-:W-:Y:S01]  /*2460*/  SEL R23, R10, R23, !P1 ;  /* 0x000000170a177207 */ /* 0x000fe20004800000 */
[----:B---3--:R-:W-:-:S04]  /*2470*/  IMAD.HI.U32 R20, R21, R2, RZ ;  /* 0x0000000215147227 */ /* 0x008fc800078e00ff */
        /* <DEDUP_REMOVED lines=10> */
[----:B------:R-:W-:-:S04]  /*2520*/  @!P0 IMAD.HI.U32 R7, R23, R2, RZ ;  /* 0x0000000217078227 */ /* 0x000fc800078e00ff */
[----:B------:R-:W-:Y:S01]  /*2530*/  IMAD.MOV R2, RZ, RZ, -R6 ;  /* 0x000000ffff027224 */ /* 0x000fe200078e0a06 */
[----:B------:R-:W-:Y:S02]  /*2540*/  @!P0 SHF.R.U32.HI R3, RZ, R3, R7 ;  /* 0x00000003ff038219 */ /* 0x000fe40000011607 */
[----:B------:R-:W-:Y:S01]  /*2550*/  IADD3 R7, PT, PT, -R5, RZ, RZ ;  /* 0x000000ff05077210 */ /* 0x000fe20007ffe1ff */
[----:B------:R-:W-:Y:S01]  /*2560*/  IMAD R2, R26, R2, R5 ;  /* 0x000000021a027224 */ /* 0x000fe200078e0205 */
        /* <DEDUP_REMOVED lines=10> */
.L_x_40:
[----:B------:R-:W1:Y:S02]  /*2610*/  LDCU UR8, c[0x0][0xb30] ;  /* 0x00016600ff0877ac */ /* 0x000e640008000800 */
[----:B-1----:R-:W-:-:S09]  /*2620*/  UISETP.NE.AND UP0, UPT, UR8, 0x1, UPT ;  /* 0x000000010800788c */ /* 0x002fd2000bf05270 */
[----:B------:R-:W-:Y:S05]  /*2630*/  BRA.U UP0, `(.L_x_41) ;  /* 0x0000000100407547 */ /* 0x000fea000b800000 */
[----:B------:R-:W1:Y:S08]  /*2640*/  LDC.64 R4, c[0x0][0xb10] ;  /* 0x0002c400ff047b82 */ /* 0x000e700000000a00 */
[----:B------:R-:W2:Y:S08]  /*2650*/  LDC.64 R2, c[0x0][0xb18] ;  /* 0x0002c600ff027b82 */ /* 0x000eb00000000a00 */
[----:B------:R-:W4:Y:S08]  /*2660*/  LDC R6, c[0x0][0xb20] ;  /* 0x0002c800ff067b82 */ /* 0x000f300000000800 */
[----:B------:R-:W3:Y:S01]  /*2670*/  LDC R7, c[0x0][0xb0c] ;  /* 0x0002c300ff077b82 */ /* 0x000ee20000000800 */
[----:B-1----:R-:W-:-:S05]  /*2680*/  IMAD.HI.U32 R4, R10, R4, RZ ;  /* 0x000000040a047227 */ /* 0x002fca00078e00ff */
[----:B------:R-:W-:Y:S01]  /*2690*/  SHF.R.U32.HI R4, RZ, R5, R4 ;  /* 0x00000005ff047219 */ /* 0x000fe20000011604 */
[----:B--2---:R-:W-:Y:S01]  /*26a0*/  IMAD.HI.U32 R3, R9, R3, RZ ;  /* 0x0000000309037227 */ /* 0x004fe200078e00ff */
[----:B------:R-:W-:-:S04]  /*26b0*/  ISETP.NE.AND P0, PT, R2, 0x1, PT ;  /* 0x000000010200780c */ /* 0x000fc80003f05270 */
[----:B----4-:R-:W-:-:S04]  /*26c0*/  SHF.R.U32.HI R3, RZ, R6, R3 ;  /* 0x00000006ff037219 */ /* 0x010fc80000011603 */
[----:B------:R-:W-:Y:S02]  /*26d0*/  SEL R3, R9, R3, !P0 ;  /* 0x0000000309037207 */ /* 0x000fe40004000000 */
[----:B---3--:R-:W-:-:S04]  /*26e0*/  ISETP.NE.AND P1, PT, R7, 0x1, PT ;  /* 0x000000010700780c */ /* 0x008fc80003f25270 */
[----:B------:R-:W-:-:S05]  /*26f0*/  SEL R4, R10, R4, !P1 ;  /* 0x000000040a047207 */ /* 0x000fca0004800000 */
[----:B------:R-:W-:Y:S02]  /*2700*/  IMAD.IADD R5, R3, 0x1, -R4 ;  /* 0x0000000103057824 */ /* 0x000fe400078e0a04 */
[----:B------:R-:W-:Y:S02]  /*2710*/  IMAD.IADD R3, R4, 0x1, -R3 ;  /* 0x0000000104037824 */ /* 0x000fe400078e0a03 */
[----:B------:R-:W-:Y:S02]  /*2720*/  IMAD R10, R5, R7, R10 ;  /* 0x00000007050a7224 */ /* 0x000fe400078e020a */
[----:B------:R-:W-:-:S07]  /*2730*/  IMAD R9, R3, R2, R9 ;  /* 0x0000000203097224 */ /* 0x000fce00078e0209 */
.L_x_41:
[----:B------:R-:W-:Y:S01]  /*2740*/  VIADD R16, R16, 0x1 ;  /* 0x0000000110107836 */ /* 0x000fe20000000000 */
[----:B------:R-:W-:Y:S01]  /*2750*/  PLOP3.LUT P1, PT, PT, PT, PT, 0x80, 0x8 ;  /* 0x000000000008781c */ /* 0x000fe20003f2f070 */
[----:B------:R-:W-:Y:S02]  /*2760*/  IMAD.IADD R14, R10, 0x1, R63 ;  /* 0x000000010a0e7824 */ /* 0x000fe400078e023f */
[----:B------:R-:W-:Y:S01]  /*2770*/  IMAD.IADD R15, R9, 0x1, R62 ;  /* 0x00000001090f7824 */ /* 0x000fe200078e023e */
[----:B------:R-:W-:-:S04]  /*2780*/  ISETP.NE.AND P0, PT, R16, 0x2, PT ;  /* 0x000000021000780c */ /* 0x000fc80003f05270 */
[----:B------:R-:W-:Y:S02]  /*2790*/  SEL R2, RZ, 0x1, P0 ;  /* 0x00000001ff027807 */ /* 0x000fe40000000000 */
[----:B------:R-:W-:Y:S02]  /*27a0*/  SEL R16, R16, RZ, P0 ;  /* 0x000000ff10107207 */ /* 0x000fe40000000000 */
[----:B------:R-:W-:Y:S01]  /*27b0*/  LOP3.LUT R13, R13, R2, RZ, 0x3c, !PT ;  /* 0x000000020d0d7212 */ /* 0x000fe200078e3cff */
[----:B------:R-:W-:Y:S06]  /*27c0*/  @P2 BRA `(.L_x_42) ;  /* 0xfffffff000002947 */ /* 0x000fec000383ffff */
[----:B------:R-:W-:Y:S01]  /*27d0*/  UIADD3 UR4, UPT, UPT, UR4, 0x40, URZ ;  /* 0x0000004004047890 */ /* 0x000fe2000fffe0ff */
[----:B------:R-:W-:-:S03]  /*27e0*/  SHF.L.U32 R2, R17, 0x1f, RZ ;  /* 0x0000001f11027819 */ /* 0x000fc600000006ff */
[----:B------:R-:W-:-:S09]  /*27f0*/  ULEA UR5, UR13, UR4, 0x3 ;  /* 0x000000040d057291 */ /* 0x000fd2000f8e18ff */
[----:B------:R-:W1:Y:S02]  /*2800*/  SYNCS.PHASECHK.TRANS64.TRYWAIT P0, [UR5], R2 ;  /* 0x00000002ff0075a7 */ /* 0x000e640008001105 */
[----:B-1----:R-:W-:Y:S05]  /*2810*/  @!P0 BRA `(.L_x_43) ;  /* 0x0000005400c88947 */ /* 0x002fea0003800000 */
.L_x_142:
[----:B------:R-:W-:-:S04]  /*2820*/  UIADD3 UR6, UPT, UPT, UR13, 0x1, URZ ;  /* 0x000000010d067890 */ /* 0x000fc8000fffe0ff */
[----:B------:R-:W-:-:S04]  /*2830*/  UISETP.NE.AND UP0, UPT, UR6, 0x8, UPT ;  /* 0x000000080600788c */ /* 0x000fc8000bf05270 */
[----:B------:R-:W-:Y:S02]  /*2840*/  USEL UR7, URZ, 0x1, UP0 ;  /* 0x00000001ff077887 */ /* 0x000fe40008000000 */
[----:B------:R-:W-:-:S04]  /*2850*/  USEL UR6, UR6, URZ, UP0 ;  /* 0x000000ff06067287 */ /* 0x000fc80008000000 */
[----:B------:R-:W-:Y:S01]  /*2860*/  ULEA UR5, UR6, UR4, 0x3 ;  /* 0x0000000406057291 */ /* 0x000fe2000f8e18ff */
[----:B-1----:R-:W-:-:S04]  /*2870*/  LOP3.LUT R2, R17, UR7, RZ, 0x3c, !PT ;  /* 0x0000000711027c12 */ /* 0x002fc8000f8e3cff */
[----:B------:R-:W-:-:S04]  /*2880*/  SHF.L.U32 R3, R2, 0x1f, RZ ;  /* 0x0000001f02037819 */ /* 0x000fc800000006ff */
[----:B------:R-:W1:Y:S02]  /*2890*/  SYNCS.PHASECHK.TRANS64.TRYWAIT P0, [UR5], R3 ;  /* 0x00000003ff0075a7 */ /* 0x000e640008001105 */
[----:B-1----:R-:W-:Y:S05]  /*28a0*/  @!P0 BRA `(.L_x_44) ;  /* 0x0000005400bc8947 */ /* 0x002fea0003800000 */
.L_x_144:
[----:B------:R-:W-:-:S04]  /*28b0*/  UIADD3 UR6, UPT, UPT, UR6, 0x1, URZ ;  /* 0x0000000106067890 */ /* 0x000fc8000fffe0ff */
[----:B------:R-:W-:-:S04]  /*28c0*/  UISETP.NE.AND UP0, UPT, UR6, 0x8, UPT ;  /* 0x000000080600788c */ /* 0x000fc8000bf05270 */
[----:B------:R-:W-:Y:S02]  /*28d0*/  USEL UR7, URZ, 0x1, UP0 ;  /* 0x00000001ff077887 */ /* 0x000fe40008000000 */
[----:B------:R-:W-:-:S04]  /*28e0*/  USEL UR6, UR6, URZ, UP0 ;  /* 0x000000ff06067287 */ /* 0x000fc80008000000 */
[----:B------:R-:W-:Y:S01]  /*28f0*/  ULEA UR5, UR6, UR4, 0x3 ;  /* 0x0000000406057291 */ /* 0x000fe2000f8e18ff */
[----:B------:R-:W-:-:S04]  /*2900*/  LOP3.LUT R2, R2, UR7, RZ, 0x3c, !PT ;  /* 0x0000000702027c12 */ /* 0x000fc8000f8e3cff */
[----:B-1----:R-:W-:-:S04]  /*2910*/  SHF.L.U32 R3, R2, 0x1f, RZ ;  /* 0x0000001f02037819 */ /* 0x002fc800000006ff */
[----:B------:R-:W1:Y:S02]  /*2920*/  SYNCS.PHASECHK.TRANS64.TRYWAIT P0, [UR5], R3 ;  /* 0x00000003ff0075a7 */ /* 0x000e640008001105 */
[----:B-1----:R-:W-:Y:S05]  /*2930*/  @!P0 BRA `(.L_x_45) ;  /* 0x0000005400b08947 */ /* 0x002fea0003800000 */
.L_x_146:
        /* <DEDUP_REMOVED lines=9> */
.L_x_148:
        /* <DEDUP_REMOVED lines=9> */
.L_x_150:
        /* <DEDUP_REMOVED lines=9> */
.L_x_152:
        /* <DEDUP_REMOVED lines=9> */
.L_x_154:
[----:B------:R-:W-:-:S04]  /*2b80*/  UIADD3 UR6, UPT, UPT, UR6, 0x1, URZ ;  /* 0x0000000106067890 */ /* 0x000fc8000fffe0ff */
[----:B------:R-:W-:-:S04]  /*2b90*/  UISETP.NE.AND UP0, UPT, UR6, 0x8, UPT ;  /* 0x000000080600788c */ /* 0x000fc8000bf05270 */
[----:B------:R-:W-:Y:S02]  /*2ba0*/  USEL UR5, URZ, 0x1, UP0 ;  /* 0x00000001ff057887 */ /* 0x000fe40008000000 */
[----:B------:R-:W-:-:S04]  /*2bb0*/  USEL UR6, UR6, URZ, UP0 ;  /* 0x000000ff06067287 */ /* 0x000fc80008000000 */
[----:B------:R-:W-:Y:S01]  /*2bc0*/  ULEA UR6, UR6, UR4, 0x3 ;  /* 0x0000000406067291 */ /* 0x000fe2000f8e18ff */
[----:B------:R-:W-:-:S04]  /*2bd0*/  LOP3.LUT R2, R2, UR5, RZ, 0x3c, !PT ;  /* 0x0000000502027c12 */ /* 0x000fc8000f8e3cff */
[----:B------:R-:W-:Y:S01]  /*2be0*/  SHF.L.U32 R2, R2, 0x1f, RZ ;  /* 0x0000001f02027819 */ /* 0x000fe200000006ff */
[----:B-1-3--:R-:W-:-:S07]  /*2bf0*/  IMAD.U32 R0, RZ, RZ, UR6 ;  /* 0x00000006ff007e24 */ /* 0x00afce000f8e00ff */
.L_x_50:
[----:B-1----:R1:W2:Y:S02]  /*2c00*/  SYNCS.PHASECHK.TRANS64.TRYWAIT P0, [R0+URZ], R2 ;  /* 0x00000002000075a7 */ /* 0x0022a400080011ff */
[----:B--2---:R-:W-:Y:S05]  /*2c10*/  @!P0 NANOSLEEP.SYNCS 0x989680 ;  /* 0x009896800000895d */ /* 0x004fea0003900000 */
[----:B------:R-:W2:Y:S02]  /*2c20*/  @!P0 SYNCS.PHASECHK.TRANS64 P0, [R0+URZ], R2 ;  /* 0x00000002000085a7 */ /* 0x000ea400080010ff */
[----:B--2---:R-:W-:Y:S05]  /*2c30*/  @P0 EXIT ;  /* 0x000000000000094d */ /* 0x004fea0003800000 */
[----:B------:R-:W-:Y:S05]  /*2c40*/  BRA `(.L_x_50) ;  /* 0xfffffffc00ec7947 */ /* 0x000fea000383ffff */
.L_x_22:
[----:B------:R-:W-:-:S04]  /*2c50*/  UISETP.NE.AND UP1, UPT, UR37, URZ, UPT ;  /* 0x000000ff2500728c */ /* 0x000fc8000bf25270 */
[----:B------:R-:W-:-:S09]  /*2c60*/  UISETP.NE.OR UP1, UPT, UR10, 0x1, UP1 ;  /* 0x000000010a00788c */ /* 0x000fd20008f25670 */
[----:B------:R-:W-:Y:S05]  /*2c70*/  BRA.U UP1, `(.L_x_51) ;  /* 0x00000005014c7547 */ /* 0x000fea000b800000 */
[----:B------:R-:W-:Y:S01]  /*2c80*/  HFMA2 R11, -RZ, RZ, 0, 0 ;  /* 0x00000000ff0b7431 */ /* 0x000fe200000001ff */
[----:B------:R-:W-:Y:S01]  /*2c90*/  ISETP.GE.U32.AND P2, PT, R10, 0x2, PT ;  /* 0x000000020a00780c */ /* 0x000fe20003f46070 */
[----:B------:R-:W-:Y:S01]  /*2ca0*/  IMAD.MOV.U32 R12, RZ, RZ, 0x1 ;  /* 0x00000001ff0c7424 */ /* 0x000fe200078e00ff */
[----:B------:R-:W-:Y:S01]  /*2cb0*/  CS2R R8, SRZ ;  /* 0x0000000000087805 */ /* 0x000fe2000001ff00 */
[----:B------:R-:W-:Y:S01]  /*2cc0*/  IMAD.MOV.U32 R3, RZ, RZ, RZ ;  /* 0x000000ffff037224 */ /* 0x000fe200078e00ff */
[----:B------:R-:W-:Y:S01]  /*2cd0*/  UMOV UR4, 0x400 ;  /* 0x0000040000047882 */ /* 0x000fe20000000000 */
[----:B------:R-:W-:Y:S01]  /*2ce0*/  UMOV UR6, URZ ;  /* 0x000000ff00067c82 */ /* 0x000fe20008000000 */
[----:B------:R-:W-:-:S12]  /*2cf0*/  ULEA UR37, UR37, UR4, 0x18 ;  /* 0x0000000425257291 */ /* 0x000fd8000f8ec0ff */
.L_x_55:
[----:B------:R-:W-:Y:S02]  /*2d00*/  LEA R0, R3, UR37, 0x3 ;  /* 0x0000002503007c11 */ /* 0x000fe4000f8e18ff */
[----:B------:R-:W-:-:S03]  /*2d10*/  SHF.L.U32 R4, R8, 0x1f, RZ ;  /* 0x0000001f08047819 */ /* 0x000fc600000006ff */
[----:B------:R-:W-:Y:S01]  /*2d20*/  VIADD R5, R0, 0x130 ;  /* 0x0000013000057836 */ /* 0x000fe20000000000 */
[----:B------:R-:W1:Y:S02]  /*2d30*/  SYNCS.PHASECHK.TRANS64.TRYWAIT P0, [R0+URZ+0x120], R4 ;  /* 0x00012004000075a7 */ /* 0x000e6400080011ff */
[----:B-1----:R-:W-:Y:S05]  /*2d40*/  @!P0 BRA `(.L_x_52) ;  /* 0x0000005400248947 */ /* 0x002fea0003800000 */
.L_x_155:
[----:B------:R-:W-:Y:S01]  /*2d50*/  ULEA UR5, UR6, UR37, 0x3 ;  /* 0x0000002506057291 */ /* 0x000fe2000f8e18ff */
[----:B-1----:R-:W-:Y:S01]  /*2d60*/  PRMT R0, RZ, 0x654, R5 ;  /* 0x00000654ff007816 */ /* 0x002fe20000000005 */
[----:B------:R-:W-:Y:S01]  /*2d70*/  @!P2 IMAD.MOV.U32 R4, RZ, RZ, 0x10 ;  /* 0x00000010ff04a424 */ /* 0x000fe200078e00ff */
[----:B------:R-:W-:Y:S01]  /*2d80*/  SHF.L.U32 R5, R12, 0x1f, RZ ;  /* 0x0000001f0c057819 */ /* 0x000fe200000006ff */
[----:B------:R-:W-:Y:S01]  /*2d90*/  UIADD3 UR4, UPT, UPT, UR5, 0xc0, URZ ;  /* 0x000000c005047890 */ /* 0x000fe2000fffe0ff */
[----:B------:R1:W-:Y:S05]  /*2da0*/  SYNCS.ARRIVE.TRANS64.RED.A1T0 RZ, [R0+URZ], RZ ;  /* 0x000000ff00ff79a7 */ /* 0x0003ea00081004ff */
[----:B------:R-:W-:Y:S01]  /*2db0*/  IMAD.U32 R6, RZ, RZ, UR4 ;  /* 0x00000004ff067e24 */ /* 0x000fe2000f8e00ff */
[----:B------:R-:W2:Y:S04]  /*2dc0*/  SYNCS.PHASECHK.TRANS64.TRYWAIT P0, [UR5+0xd0], R5 ;  /* 0x0000d005ff0075a7 */ /* 0x000ea80008001105 */
[----:B------:R-:W-:Y:S01]  /*2dd0*/  PRMT R6, R10, 0x654, R6 ;  /* 0x000006540a067816 */ /* 0x000fe20000000006 */
[----:B-12---:R-:W-:Y:S06]  /*2de0*/  @!P0 BRA `(.L_x_53) ;  /* 0x0000005400108947 */ /* 0x006fec0003800000 */
.L_x_157:
[----:B------:R-:W-:Y:S01]  /*2df0*/  ULEA UR4, UR6, UR37, 0x4 ;  /* 0x0000002506047291 */ /* 0x000fe2000f8e20ff */
[----:B------:R-:W-:Y:S01]  /*2e00*/  SEL R2, R6, R2, !P2 ;  /* 0x0000000206027207 */ /* 0x000fe20005000000 */
[----:B------:R-:W-:Y:S01]  /*2e10*/  UIADD3 UR5, UPT, UPT, UR5, 0xc0, URZ ;  /* 0x000000c005057890 */ /* 0x000fe2000fffe0ff */
[----:B-1----:R-:W-:Y:S01]  /*2e20*/  LEA R0, R11, UR37, 0x3 ;  /* 0x000000250b007c11 */ /* 0x002fe2000f8e18ff */
[----:B------:R-:W-:Y:S01]  /*2e30*/  UIADD3 UR4, UPT, UPT, UR4, 0x150, URZ ;  /* 0x0000015004047890 */ /* 0x000fe2000fffe0ff */
[----:B------:R1:W-:Y:S01]  /*2e40*/  @!P2 SYNCS.ARRIVE.TRANS64.RED RZ, [R2+URZ], R4 ;  /* 0x0000000402ffa9a7 */ /* 0x0003e200080004ff */
[----:B------:R-:W-:Y:S01]  /*2e50*/  UIADD3 UR6, UPT, UPT, UR6, 0x1, URZ ;  /* 0x0000000106067890 */ /* 0x000fe2000fffe0ff */
[----:B------:R-:W-:-:S03]  /*2e60*/  VIADD R3, R3, 0x1 ;  /* 0x0000000103037836 */ /* 0x000fc60000000000 */
[----:B------:R-:W-:Y:S02]  /*2e70*/  UISETP.NE.AND UP0, UPT, UR6, 0x2, UPT ;  /* 0x000000020600788c */ /* 0x000fe4000bf05270 */
[----:B------:R-:W-:Y:S01]  /*2e80*/  ISETP.NE.AND P0, PT, R3, 0x2, PT ;  /* 0x000000020300780c */ /* 0x000fe20003f05270 */
[----:B------:R-:W-:Y:S06]  /*2e90*/  UGETNEXTWORKID.BROADCAST [UR4], [UR5] ;  /* 0x00000000040073ca */ /* 0x000fec0008000100 */
[----:B------:R-:W-:Y:S02]  /*2ea0*/  USEL UR4, URZ, 0x1, UP0 ;  /* 0x00000001ff047887 */ /* 0x000fe40008000000 */
[----:B------:R-:W-:-:S04]  /*2eb0*/  USEL UR6, UR6, URZ, UP0 ;  /* 0x000000ff06067287 */ /* 0x000fc80008000000 */
[----:B------:R-:W-:Y:S02]  /*2ec0*/  LOP3.LUT R12, R12, UR4, RZ, 0x3c, !PT ;  /* 0x000000040c0c7c12 */ /* 0x000fe4000f8e3cff */
[----:B-1----:R-:W-:-:S04]  /*2ed0*/  SHF.L.U32 R4, R9, 0x1f, RZ ;  /* 0x0000001f09047819 */ /* 0x002fc800000006ff */
[----:B------:R-:W1:Y:S02]  /*2ee0*/  SYNCS.PHASECHK.TRANS64.TRYWAIT P1, [R0+URZ+0xc0], R4 ;  /* 0x0000c004000075a7 */ /* 0x000e6400080211ff */
[----:B-1----:R-:W-:Y:S05]  /*2ef0*/  @!P1 BRA `(.L_x_54) ;  /* 0x0000005000e49947 */ /* 0x002fea0003800000 */
.L_x_158:
[----:B-1----:R-:W-:Y:S01]  /*2f00*/  LEA R4, R11, UR37, 0x4 ;  /* 0x000000250b047c11 */ /* 0x002fe2000f8e20ff */
[----:B------:R-:W-:Y:S01]  /*2f10*/  VIADD R0, R0, 0xd0 ;  /* 0x000000d000007836 */ /* 0x000fe20000000000 */
[----:B------:R-:W-:Y:S01]  /*2f20*/  SEL R3, R3, RZ, P0 ;  /* 0x000000ff03037207 */ /* 0x000fe20000000000 */
[----:B------:R-:W-:-:S03]  /*2f30*/  VIADD R11, R11, 0x1 ;  /* 0x000000010b0b7836 */ /* 0x000fc60000000000 */
[----:B------:R-:W1:Y:S01]  /*2f40*/  LDS.128 R4, [R4+0x150] ;  /* 0x0001500004047984 */ /* 0x000e620000000c00 */
[----:B------:R-:W-:Y:S02]  /*2f50*/  PRMT R0, RZ, 0x654, R0 ;  /* 0x00000654ff007816 */ /* 0x000fe40000000000 */
[C---:B------:R-:W-:Y:S01]  /*2f60*/  ISETP.NE.AND P1, PT, R11.reuse, 0x2, PT ;  /* 0x000000020b00780c */ /* 0x040fe20003f25270 */
[----:B------:R-:W-:Y:S01]  /*2f70*/  @!PT LDS RZ, [RZ] ;  /* 0x00000000fffff984 */ /* 0x000fe20000000800 */
[----:B------:R-:W-:Y:S01]  /*2f80*/  @!PT LDS RZ, [RZ] ;  /* 0x00000000fffff984 */ /* 0x000fe20000000800 */
[----:B------:R-:W-:Y:S01]  /*2f90*/  @!PT LDS RZ, [RZ] ;  /* 0x00000000fffff984 */ /* 0x000fe20000000800 */
[----:B------:R-:W-:Y:S01]  /*2fa0*/  @!PT LDS RZ, [RZ] ;  /* 0x00000000fffff984 */ /* 0x000fe20000000800 */
[----:B------:R2:W-:Y:S06]  /*2fb0*/  MEMBAR.ALL.CTA ;  /* 0x0000000000007992 */ /* 0x0005ec0000008000 */
[----:B--2---:R-:W2:Y:S01]  /*2fc0*/  FENCE.VIEW.ASYNC.S ;  /* 0x00000000000073c6 */ /* 0x004ea20000000000 */
[----:B------:R-:W-:Y:S01]  /*2fd0*/  SEL R11, R11, RZ, P1 ;  /* 0x000000ff0b0b7207 */ /* 0x000fe20000800000 */
[----:B--2---:R2:W-:Y:S01]  /*2fe0*/  SYNCS.ARRIVE.TRANS64.RED.A1T0 RZ, [R0+URZ], RZ ;  /* 0x000000ff00ff79a7 */ /* 0x0045e200081004ff */
[----:B-1----:R-:W-:-:S02]  /*2ff0*/  LOP3.LUT P3, RZ, R6, 0x1, RZ, 0xc0, !PT ;  /* 0x0000000106ff7812 */ /* 0x002fc4000786c0ff */
[----:B------:R-:W-:-:S04]  /*3000*/  SEL R4, RZ, 0x1, P1 ;  /* 0x00000001ff047807 */ /* 0x000fc80000800000 */
[----:B------:R-:W-:Y:S02]  /*3010*/  LOP3.LUT R9, R9, R4, RZ, 0x3c, !PT ;  /* 0x0000000409097212 */ /* 0x000fe400078e3cff */
[----:B--2---:R-:W-:-:S04]  /*3020*/  SEL R0, RZ, 0x1, P0 ;  /* 0x00000001ff007807 */ /* 0x004fc80000000000 */
[----:B------:R-:W-:Y:S01]  /*3030*/  LOP3.LUT R8, R8, R0, RZ, 0x3c, !PT ;  /* 0x0000000008087212 */ /* 0x000fe200078e3cff */
[----:B------:R-:W-:Y:S06]  /*3040*/  @P3 BRA `(.L_x_55) ;  /* 0xfffffffc002c3947 */ /* 0x000fec000383ffff */
[----:B------:R-:W-:Y:S01]  /*3050*/  ULEA UR5, UR6, UR37, 0x3 ;  /* 0x0000002506057291 */ /* 0x000fe2000f8e18ff */
[----:B------:R-:W-:-:S08]  /*3060*/  SHF.L.U32 R2, R12, 0x1f, RZ ;  /* 0x0000001f0c027819 */ /* 0x000fd000000006ff */
[----:B------:R-:W1:Y:S02]  /*3070*/  SYNCS.PHASECHK.TRANS64 P0, [UR5+0xd0], R2 ;  /* 0x0000d002ff0075a7 */ /* 0x000e640008001005 */
[----:B-1----:R-:W-:Y:S05]  /*3080*/  @P0 BRA `(.L_x_56) ;  /* 0x0000000000080947 */ /* 0x002fea0003800000 */
[----:B------:R-:W1:Y:S02]  /*3090*/  SYNCS.PHASECHK.TRANS64.TRYWAIT P0, [UR5+0xd0], R2 ;  /* 0x0000d002ff0075a7 */ /* 0x000e640008001105 */
[----:B-1----:R-:W-:Y:S05]  /*30a0*/  @!P0 BRA `(.L_x_57) ;  /* 0x00000050008c8947 */ /* 0x002fea0003800000 */
.L_x_56:
[----:B------:R-:W-:-:S04]  /*30b0*/  UIADD3 UR4, UPT, UPT, UR6, 0x1, URZ ;  /* 0x0000000106047890 */ /* 0x000fc8000fffe0ff */
[----:B------:R-:W-:-:S04]  /*30c0*/  UISETP.NE.AND UP0, UPT, UR4, 0x2, UPT ;  /* 0x000000020400788c */ /* 0x000fc8000bf05270 */
[----:B------:R-:W-:Y:S02]  /*30d0*/  USEL UR7, URZ, 0x1, UP0 ;  /* 0x00000001ff077887 */ /* 0x000fe40008000000 */
[----:B------:R-:W-:-:S04]  /*30e0*/  USEL UR4, UR4, URZ, UP0 ;  /* 0x000000ff04047287 */ /* 0x000fc80008000000 */
[----:B------:R-:W-:Y:S01]  /*30f0*/  ULEA UR4, UR4, UR37, 0x3 ;  /* 0x0000002504047291 */ /* 0x000fe2000f8e18ff */
[----:B-1----:R-:W-:-:S04]  /*3100*/  LOP3.LUT R2, R12, UR7, RZ, 0x3c, !PT ;  /* 0x000000070c027c12 */ /* 0x002fc8000f8e3cff */
[----:B------:R-:W-:-:S04]  /*3110*/  SHF.L.U32 R0, R2, 0x1f, RZ ;  /* 0x0000001f02007819 */ /* 0x000fc800000006ff */
[----:B------:R-:W1:Y:S02]  /*3120*/  SYNCS.PHASECHK.TRANS64 P0, [UR4+0xd0], R0 ;  /* 0x0000d000ff0075a7 */ /* 0x000e640008001004 */
[----:B-1----:R-:W-:Y:S05]  /*3130*/  @P0 EXIT ;  /* 0x000000000000094d */ /* 0x002fea0003800000 */
[----:B------:R-:W-:Y:S02]  /*3140*/  SHF.L.U32 R2, R2, 0x1f, RZ ;  /* 0x0000001f02027819 */ /* 0x000fe400000006ff */
[----:B------:R-:W-:-:S07]  /*3150*/  MOV R0, UR4 ;  /* 0x0000000400007c02 */ /* 0x000fce0008000f00 */
.L_x_58:
[----:B-1----:R1:W2:Y:S02]  /*3160*/  SYNCS.PHASECHK.TRANS64.TRYWAIT P0, [R0+URZ+0xd0], R2 ;  /* 0x0000d002000075a7 */ /* 0x0022a400080011ff */
[----:B--2---:R-:W-:Y:S05]  /*3170*/  @!P0 NANOSLEEP.SYNCS 0x989680 ;  /* 0x009896800000895d */ /* 0x004fea0003900000 */
[----:B------:R-:W2:Y:S02]  /*3180*/  @!P0 SYNCS.PHASECHK.TRANS64 P0, [R0+URZ+0xd0], R2 ;  /* 0x0000d002000085a7 */ /* 0x000ea400080010ff */
[----:B--2---:R-:W-:Y:S05]  /*3190*/  @P0 EXIT ;  /* 0x000000000000094d */ /* 0x004fea0003800000 */
[----:B------:R-:W-:Y:S05]  /*31a0*/  BRA `(.L_x_58) ;  /* 0xfffffffc00ec7947 */ /* 0x000fea000383ffff */
.L_x_51:
[----:B------:R-:W-:Y:S05]  /*31b0*/  BRA.U UP4, `(.L_x_59) ;  /* 0x0000001504487547 */ /* 0x000fea000b800000 */
[----:B------:R-:W-:Y:S01]  /*31c0*/  UMOV UR6, 0x40 ;  /* 0x0000004000067882 */ /* 0x000fe20000000000 */
[----:B------:R-:W-:Y:S01]  /*31d0*/  NOP ;  /* 0x0000000000007918 */ /* 0x000fe20000000000 */
[----:B------:R-:W-:Y:S01]  /*31e0*/  ULEA UR6, UR37, UR6, 0x18 ;  /* 0x0000000625067291 */ /* 0x000fe2000f8ec0ff */
[----:B------:R-:W-:Y:S02]  /*31f0*/  UMOV UR7, 0x400 ;  /* 0x0000040000077882 */ /* 0x000fe40000000000 */
[----:B------:R-:W-:-:S06]  /*3200*/  ULEA UR37, UR37, UR7, 0x18 ;  /* 0x0000000725257291 */ /* 0x000fcc000f8ec0ff */
[----:B------:R-:W1:Y:S02]  /*3210*/  LDS.U8 R2, [UR6+0x1c] ;  /* 0x00001c06ff027984 */ /* 0x000e640008000000 */
[----:B-1----:R-:W-:-:S13]  /*3220*/  ISETP.NE.AND P0, PT, R2, RZ, PT ;  /* 0x000000ff0200720c */ /* 0x002fda0003f05270 */
[----:B------:R-:W-:Y:S05]  /*3230*/  @P0 BRA `(.L_x_60) ;  /* 0x0000000400080947 */ /* 0x000fea0003800000 */
[----:B------:R-:W-:Y:S02]  /*3240*/  UISETP.NE.U32.AND UP0, UPT, UR5, 0x1, UPT ;  /* 0x000000010500788c */ /* 0x000fe4000bf05070 */
[----:B------:R-:W-:-:S07]  /*3250*/  UIADD3 UR8, UPT, UPT, UR6, 0x8, URZ ;  /* 0x0000000806087890 */ /* 0x000fce000fffe0ff */
[----:B------:R-:W-:Y:S05]  /*3260*/  BRA.U !UP0, `(.L_x_61) ;  /* 0x00000001089c7547 */ /* 0x000fea000b800000 */
[----:B------:R-:W-:Y:S01]  /*3270*/  ELECT P0, URZ, PT ;  /* 0x0000000000ff782f */ /* 0x000fe20003800000 */
[----:B------:R-:W-:-:S12]  /*3280*/  BSSY B0, `(.L_x_61) ;  /* 0x0000025000007945 */ /* 0x000fd80003800000 */
[----:B------:R-:W-:Y:S05]  /*3290*/  @!P0 BRA `(.L_x_62) ;  /* 0x00000000008c8947 */ /* 0x000fea0003800000 */
[----:B------:R-:W-:-:S05]  /*32a0*/  UMOV UR7, 0x10 ;  /* 0x0000001000077882 */ /* 0x000fca0000000000 */
[----:B------:R-:W-:Y:S04]  /*32b0*/  DEPBAR.LE SB1, 0x36 ;  /* 0x00009d800000791a */ /* 0x000fe80000000000 */
[----:B------:R-:W1:Y:S02]  /*32c0*/  UTCATOMSWS.2CTA.FIND_AND_SET.ALIGN UP1, UR7, UR7 ;  /* 0x00000007000775e3 */ /* 0x000e640008220800 */
[----:B-1----:R-:W-:Y:S01]  /*32d0*/  MOV R10, UR7 ;  /* 0x00000007000a7c02 */ /* 0x002fe20008000f00 */
[----:B------:R-:W-:Y:S06]  /*32e0*/  BRA.U UP1, `(.L_x_63) ;  /* 0x0000000101187547 */ /* 0x000fec000b800000 */
.L_x_64:
[----:B------:R-:W-:Y:S05]  /*32f0*/  NANOSLEEP 0x64 ;  /* 0x000000640000795d */ /* 0x000fea0003800000 */
[----:B------:R-:W-:-:S05]  /*3300*/  UMOV UR7, 0x10 ;  /* 0x0000001000077882 */ /* 0x000fca0000000000 */
[----:B------:R-:W-:Y:S04]  /*3310*/  DEPBAR.LE SB1, 0x36 ;  /* 0x00009d800000791a */ /* 0x000fe80000000000 */
[----:B------:R-:W1:Y:S02]  /*3320*/  UTCATOMSWS.2CTA.FIND_AND_SET.ALIGN UP1, UR7, UR7 ;  /* 0x00000007000775e3 */ /* 0x000e640008220800 */
[----:B-1----:R-:W-:Y:S01]  /*3330*/  MOV R10, UR7 ;  /* 0x00000007000a7c02 */ /* 0x002fe20008000f00 */
[----:B------:R-:W-:Y:S05]  /*3340*/  BRA.U !UP1, `(.L_x_64) ;  /* 0xfffffffd09e87547 */ /* 0x000fea000b83ffff */
.L_x_63:
[----:B------:R-:W1:Y:S01]  /*3350*/  LDS R5, [UR6+0x10] ;  /* 0x00001006ff057984 */ /* 0x000e620008000800 */
[----:B------:R-:W-:Y:S01]  /*3360*/  IMAD.U32 R3, RZ, RZ, UR37 ;  /* 0x00000025ff037e24 */ /* 0x000fe2000f8e00ff */
[----:B------:R-:W-:-:S03]  /*3370*/  MOV R2, UR4 ;  /* 0x0000000400027c02 */ /* 0x000fc60008000f00 */
[----:B------:R-:W-:Y:S01]  /*3380*/  VIADD R3, R3, 0x170 ;  /* 0x0000017003037836 */ /* 0x000fe20000000000 */
[----:B-1----:R-:W-:-:S04]  /*3390*/  SHF.L.U32 R5, R5, 0x1f, RZ ;  /* 0x0000001f05057819 */ /* 0x002fc800000006ff */
[----:B------:R-:W1:Y:S02]  /*33a0*/  SYNCS.PHASECHK.TRANS64.TRYWAIT P0, [UR6+0x8], R5 ;  /* 0x00000805ff0075a7 */ /* 0x000e640008001106 */
[----:B-1----:R-:W-:Y:S05]  /*33b0*/  @P0 BRA `(.L_x_65) ;  /* 0x0000000000080947 */ /* 0x002fea0003800000 */
[----:B------:R-:W1:Y:S02]  /*33c0*/  SYNCS.PHASECHK.TRANS64.TRYWAIT P0, [UR6+0x8], R5 ;  /* 0x00000805ff0075a7 */ /* 0x000e640008001106 */
[----:B-1----:R-:W-:Y:S05]  /*33d0*/  @!P0 BRA `(.L_x_66) ;  /* 0x0000004c00d88947 */ /* 0x002fea0003800000 */
.L_x_65:
[----:B-1----:R-:W-:Y:S01]  /*33e0*/  HFMA2 R4, -RZ, RZ, 0, 5.9604644775390625e-08 ;  /* 0x00000001ff047431 */ /* 0x002fe200000001ff */
[----:B------:R-:W-:Y:S01]  /*33f0*/  UPRMT UR7, UR4, 0x654, UR8 ;  /* 0x0000065404077896 */ /* 0x000fe20008000008 */
[----:B------:R-:W-:Y:S01]  /*3400*/  IMAD.MOV.U32 R7, RZ, RZ, 0xffff ;  /* 0x0000ffffff077424 */ /* 0x000fe200078e00ff */
[----:B------:R-:W-:Y:S01]  /*3410*/  PRMT R2, R2, 0x654, R3 ;  /* 0x0000065402027816 */ /* 0x000fe20000000003 */
[----:B------:R-:W-:Y:S02]  /*3420*/  IMAD.MOV.U32 R5, RZ, RZ, 0x4 ;  /* 0x00000004ff057424 */ /* 0x000fe400078e00ff */
[----:B------:R-:W-:Y:S01]  /*3430*/  IMAD.SHL.U32 R9, R10, 0x20, RZ ;  /* 0x000000200a097824 */ /* 0x000fe200078e00ff */
[----:B------:R-:W-:Y:S02]  /*3440*/  MOV R3, UR7 ;  /* 0x0000000700037c02 */ /* 0x000fe40008000f00 */
[-C--:B------:R-:W-:Y:S01]  /*3450*/  SHF.L.U32 R7, R7, R10.reuse, RZ ;  /* 0x0000000a07077219 */ /* 0x080fe200000006ff */
[----:B------:R1:W-:Y:S01]  /*3460*/  SYNCS.ARRIVE.TRANS64.RED RZ, [UR7], R5 ;  /* 0x00000005ffff79a7 */ /* 0x0003e20008000407 */
[----:B------:R-:W-:Y:S01]  /*3470*/  SHF.L.U32 R6, R4, R10, RZ ;  /* 0x0000000a04067219 */ /* 0x000fe200000006ff */
[----:B------:R1:W-:Y:S04]  /*3480*/  STS [UR37+0x170], R9 ;  /* 0x00017009ff007988 */ /* 0x0003e80008000825 */
[----:B------:R1:W-:Y:S04]  /*3490*/  STAS [R2.64], R10 ;  /* 0x0000000a02007dbd */ /* 0x0003e8000c0008ff */
[----:B------:R1:W-:Y:S04]  /*34a0*/  ATOMS.OR RZ, [UR6+0x14], R7 ;  /* 0x00001407ffff798c */ /* 0x0003e8000b000006 */
[----:B------:R1:W-:Y:S04]  /*34b0*/  ATOMS.OR RZ, [UR6+0x18], R6 ;  /* 0x00001806ffff798c */ /* 0x0003e8000b000006 */
[----:B------:R1:W-:Y:S02]  /*34c0*/  ATOMS.XOR RZ, [UR6+0x10], R4 ;  /* 0x00001004ffff798c */ /* 0x0003e4000b800006 */
.L_x_62:
[----:B------:R-:W-:Y:S05]  /*34d0*/  BSYNC B0 ;  /* 0x0000000000007941 */ /* 0x000fea0003800000 */
.L_x_61:
[----:B------:R-:W-:Y:S05]  /*34e0*/  BRA.U UP0, `(.L_x_67) ;  /* 0x00000001006c7547 */ /* 0x000fea000b800000 */
[----:B------:R-:W-:-:S03]  /*34f0*/  UMOV UR7, 0xffffffff ;  /* 0xffffffff00077882 */ /* 0x000fc60000000000 */
[----:B------:R-:W-:Y:S05]  /*3500*/  BRA.DIV UR7, `(.L_x_68) ;  /* 0x0000004e07a47947 */ /* 0x000fea000b800000 */
[----:B------:R-:W-:-:S13]  /*3510*/  ELECT P6, URZ, PT ;  /* 0x0000000000ff782f */ /* 0x000fda00038c0000 */
.L_x_162:
[----:B------:R-:W-:Y:S05]  /*3520*/  @!P6 BRA `(.L_x_67) ;  /* 0x00000000005ce947 */ /* 0x000fea0003800000 */
[----:B-1----:R-:W1:Y:S02]  /*3530*/  LDS R3, [UR6+0x10] ;  /* 0x00001006ff037984 */ /* 0x002e640008000800 */
[----:B-1----:R-:W-:-:S04]  /*3540*/  SHF.L.U32 R3, R3, 0x1f, RZ ;  /* 0x0000001f03037819 */ /* 0x002fc800000006ff */
[----:B------:R-:W1:Y:S02]  /*3550*/  SYNCS.PHASECHK.TRANS64.TRYWAIT P0, [UR6+0x8], R3 ;  /* 0x00000803ff0075a7 */ /* 0x000e640008001106 */
[----:B-1----:R-:W-:Y:S05]  /*3560*/  @P0 BRA `(.L_x_69) ;  /* 0x0000000000080947 */ /* 0x002fea0003800000 */
[----:B------:R-:W1:Y:S02]  /*3570*/  SYNCS.PHASECHK.TRANS64.TRYWAIT P0, [UR6+0x8], R3 ;  /* 0x00000803ff0075a7 */ /* 0x000e640008001106 */
[----:B-1----:R-:W-:Y:S05]  /*3580*/  @!P0 BRA `(.L_x_70) ;  /* 0x0000004c00a48947 */ /* 0x002fea0003800000 */
.L_x_69:
[----:B------:R-:W2:Y:S01]  /*3590*/  LDS R5, [UR37+0x170] ;  /* 0x00017025ff057984 */ /* 0x000ea20008000800 */
[----:B-1----:R-:W-:Y:S02]  /*35a0*/  HFMA2 R2, -RZ, RZ, 0, 5.9604644775390625e-08 ;  /* 0x00000001ff027431 */ /* 0x002fe400000001ff */
[----:B------:R-:W-:Y:S01]  /*35b0*/  IMAD.MOV.U32 R3, RZ, RZ, 0xffff ;  /* 0x0000ffffff037424 */ /* 0x000fe200078e00ff */
[----:B------:R-:W-:Y:S01]  /*35c0*/  UPRMT UR7, UR4, 0x654, UR8 ;  /* 0x0000065404077896 */ /* 0x000fe20008000008 */
[----:B--2---:R-:W-:-:S03]  /*35d0*/  IMAD.SHL.U32 R4, R5, 0x20, RZ ;  /* 0x0000002005047824 */ /* 0x004fc600078e00ff */
[-C--:B------:R-:W-:Y:S02]  /*35e0*/  SHF.L.U32 R3, R3, R5.reuse, RZ ;  /* 0x0000000503037219 */ /* 0x080fe400000006ff */
[----:B------:R-:W-:Y:S01]  /*35f0*/  SHF.L.U32 R5, R2, R5, RZ ;  /* 0x0000000502057219 */ /* 0x000fe200000006ff */
[----:B------:R2:W-:Y:S04]  /*3600*/  STS [UR37+0x170], R4 ;  /* 0x00017004ff007988 */ /* 0x0005e80008000825 */
[----:B------:R2:W-:Y:S04]  /*3610*/  ATOMS.OR RZ, [UR6+0x14], R3 ;  /* 0x00001403ffff798c */ /* 0x0005e8000b000006 */
[----:B------:R2:W-:Y:S01]  /*3620*/  ATOMS.OR RZ, [UR6+0x18], R5 ;  /* 0x00001805ffff798c */ /* 0x0005e2000b000006 */
[----:B------:R-:W-:Y:S03]  /*3630*/  SYNCS.ARRIVE.TRANS64.RED.A1T0 RZ, [UR7], RZ ;  /* 0x000000ffffff79a7 */ /* 0x000fe60008100407 */
[----:B------:R2:W-:Y:S01]  /*3640*/  ATOMS.XOR RZ, [UR6+0x10], R2 ;  /* 0x00001002ffff798c */ /* 0x0005e2000b800006 */
[----:B------:R-:W-:Y:S05]  /*3650*/  BRA `(.L_x_67) ;  /* 0x0000000000107947 */ /* 0x000fea0003800000 */
.L_x_60:
[----:B------:R-:W-:-:S05]  /*3660*/  MOV R2, 0xffffffff ;  /* 0xffffffff00027802 */ /* 0x000fca0000000f00 */
[----:B------:R1:W-:Y:S02]  /*3670*/  STS [UR37+0x170], R2 ;  /* 0x00017002ff007988 */ /* 0x0003e40008000825 */
[----:B-1----:R-:W-:Y:S02]  /*3680*/  MOV R2, 0x36a0 ;  /* 0x000036a000027802 */ /* 0x002fe40000000f00 */
[----:B-----5:R-:W-:Y:S05]  /*3690*/  CALL.REL.NOINC `($__internal_1_$__cuda_sm10x_tcgen05_guardrail_trap_phase_invalid_during_alloc) ;  /* 0x0000005400047944 */ /* 0x020fea0003c00000 */
.L_x_67:
[----:B------:R-:W-:Y:S05]  /*36a0*/  WARPSYNC.ALL ;  /* 0x0000000000007948 */ /* 0x000fea0003800000 */
[----:B------:R-:W3:Y:S01]  /*36b0*/  S2UR UR7, SR_CgaCtaId ;  /* 0x00000000000779c3 */ /* 0x000ee20000008800 */
[----:B------:R-:W-:Y:S01]  /*36c0*/  UMOV UR6, 0x400 ;  /* 0x0000040000067882 */ /* 0x000fe20000000000 */
[----:B------:R-:W-:-:S06]  /*36d0*/  NOP ;  /* 0x0000000000007918 */ /* 0x000fcc0000000000 */
[----:B------:R-:W-:Y:S06]  /*36e0*/  BAR.ARV 0x6, 0xa0 ;  /* 0x0182800000007b1d */ /* 0x000fec0000002000 */
[----:B------:R-:W4:Y:S01]  /*36f0*/  LDCU UR8, c[0x0][0x38c] ;  /* 0x00007180ff0877ac */ /* 0x000f220008000800 */
[----:B------:R-:W-:Y:S01]  /*3700*/  LOP3.LUT R0, R0, 0xffff, RZ, 0xc0, !PT ;  /* 0x0000ffff00007812 */ /* 0x000fe200078ec0ff */
[----:B-1----:R-:W-:Y:S01]  /*3710*/  IMAD.MOV.U32 R9, RZ, RZ, 0x1 ;  /* 0x00000001ff097424 */ /* 0x002fe200078e00ff */
[----:B------:R-:W-:Y:S01]  /*3720*/  LOP3.LUT R8, R8, 0xffff, RZ, 0xc0, !PT ;  /* 0x0000ffff08087812 */ /* 0x000fe200078ec0ff */
[----:B------:R-:W-:Y:S01]  /*3730*/  UMOV UR19, URZ ;  /* 0x000000ff00137c82 */ /* 0x000fe20008000000 */
[----:B------:R-:W-:Y:S01]  /*3740*/  R2UR UR10, R0 ;  /* 0x00000000000a72ca */ /* 0x000fe200000e0000 */
[----:B------:R-:W-:Y:S01]  /*3750*/  UMOV UR18, URZ ;  /* 0x000000ff00127c82 */ /* 0x000fe20008000000 */
[----:B------:R-:W-:Y:S01]  /*3760*/  R2UR UR11, R8 ;  /* 0x00000000080b72ca */ /* 0x000fe200000e0000 */
[----:B------:R-:W-:Y:S01]  /*3770*/  IMAD.MOV.U32 R8, RZ, RZ, RZ ;  /* 0x000000ffff087224 */ /* 0x000fe200078e00ff */
[----:B------:R-:W-:Y:S01]  /*3780*/  UMOV UR17, URZ ;  /* 0x000000ff00117c82 */ /* 0x000fe20008000000 */
[----:B---3--:R-:W-:-:S02]  /*3790*/  ULEA UR7, UR7, UR6, 0x18 ;  /* 0x0000000607077291 */ /* 0x008fc4000f8ec0ff */
[----:B------:R-:W-:Y:S02]  /*37a0*/  UISETP.NE.AND UP2, UPT, UR5, URZ, UPT ;  /* 0x000000ff0500728c */ /* 0x000fe4000bf45270 */
[----:B------:R-:W-:Y:S02]  /*37b0*/  UIADD3 UR12, UPT, UPT, UR7, 0x6400, URZ ;  /* 0x00006400070c7890 */ /* 0x000fe4000fffe0ff */
[----:B------:R-:W-:Y:S02]  /*37c0*/  UIADD3 UR13, UPT, UPT, UR7, 0x26400, URZ ;  /* 0x00026400070d7890 */ /* 0x000fe4000fffe0ff */
[----:B----4-:R-:W-:Y:S01]  /*37d0*/  UIADD3 UR8, UPT, UPT, UR8, 0x3f, URZ ;  /* 0x0000003f08087890 */ /* 0x010fe2000fffe0ff */
[----:B--2---:R-:W1:Y:S01]  /*37e0*/  LDS R2, [UR7+0x170] ;  /* 0x00017007ff027984 */ /* 0x004e620008000800 */
[----:B------:R-:W-:Y:S02]  /*37f0*/  USHF.R.U32.HI UR12, URZ, 0x4, UR12 ;  /* 0x00000004ff0c7899 */ /* 0x000fe4000801160c */
[----:B------:R-:W-:-:S02]  /*3800*/  USHF.R.S32.HI UR6, URZ, 0x1f, UR8 ;  /* 0x0000001fff067899 */ /* 0x000fc40008011408 */
[----:B------:R-:W-:Y:S02]  /*3810*/  USHF.R.U32.HI UR13, URZ, 0x4, UR13 ;  /* 0x00000004ff0d7899 */ /* 0x000fe4000801160d */
[----:B------:R-:W-:Y:S02]  /*3820*/  ULEA.HI UR6, UR6, UR8, URZ, 0x6 ;  /* 0x0000000806067291 */ /* 0x000fe4000f8f30ff */
[----:B------:R-:W-:Y:S02]  /*3830*/  ULOP3.LUT UR12, UR12, 0x3fff, URZ, 0xc0, !UPT ;  /* 0x00003fff0c0c7892 */ /* 0x000fe4000f8ec0ff */
[----:B------:R-:W-:Y:S02]  /*3840*/  USHF.R.S32.HI UR6, URZ, 0x6, UR6 ;  /* 0x00000006ff067899 */ /* 0x000fe40008011406 */
[----:B------:R-:W-:Y:S02]  /*3850*/  ULOP3.LUT UR13, UR13, 0x3fff, URZ, 0xc0, !UPT ;  /* 0x00003fff0d0d7892 */ /* 0x000fe4000f8ec0ff */
[----:B------:R-:W-:Y:S01]  /*3860*/  UISETP.LT.AND UP0, UPT, UR6, 0x1, UPT ;  /* 0x000000010600788c */ /* 0x000fe2000bf01270 */
[----:B------:R-:W-:Y:S01]  /*3870*/  UMOV UR36, 0x0 ;  /* 0x0000000000247882 */ /* 0x000fe20000000000 */
        /* <DEDUP_REMOVED lines=9> */
[----:B------:R-:W-:-:S02]  /*3910*/  ULOP3.LUT UR12, UR12, 0x10000, URZ, 0xfc, !UPT ;  /* 0x000100000c0c7892 */ /* 0x000fc4000f8efcff */
[----:B------:R-:W-:Y:S02]  /*3920*/  ULOP3.LUT UR13, UR13, 0x10000, URZ, 0xfc, !UPT ;  /* 0x000100000d0d7892 */ /* 0x000fe4000f8efcff */
[----:B------:R-:W-:Y:S01]  /*3930*/  USEL UR20, UR6, 0x1, !UP0 ;  /* 0x0000000106147887 */ /* 0x000fe2000c000000 */
[----:B------:R-:W-:Y:S01]  /*3940*/  UMOV UR26, 0x0 ;  /* 0x00000000001a7882 */ /* 0x000fe20000000000 */
[----:B------:R-:W-:Y:S01]  /*3950*/  UMOV UR27, 0x8100910 ;  /* 0x08100910001b7882 */ /* 0x000fe20000000000 */
[----:B------:R-:W-:Y:S01]  /*3960*/  UMOV UR24, 0x0 ;  /* 0x0000000000187882 */ /* 0x000fe20000000000 */
[----:B------:R-:W-:Y:S01]  /*3970*/  UMOV UR25, 0x8100910 ;  /* 0x0810091000197882 */ /* 0x000fe20000000000 */
[----:B------:R-:W-:Y:S01]  /*3980*/  UMOV UR22, 0x0 ;  /* 0x0000000000167882 */ /* 0x000fe20000000000 */
[----:B------:R-:W-:Y:S01]  /*3990*/  UMOV UR23, 0x8100910 ;  /* 0x0810091000177882 */ /* 0x000fe20000000000 */
[----:B-1----:R-:W-:Y:S02]  /*39a0*/  R2UR UR21, R2 ;  /* 0x00000000021572ca */ /* 0x002fe400000e0000 */
[----:B------:R-:W-:-:S13]  /*39b0*/  CS2R R2, SRZ ;  /* 0x0000000000027805 */ /* 0x000fda000001ff00 */
.L_x_78:
[C---:B------:R-:W-:Y:S02]  /*39c0*/  LEA R0, R8.reuse, UR7, 0x3 ;  /* 0x0000000708007c11 */ /* 0x040fe4000f8e18ff */
[----:B------:R-:W-:Y:S02]  /*39d0*/  SHF.L.U32 R4, R3, 0x1f, RZ ;  /* 0x0000001f03047819 */ /* 0x000fe400000006ff */
[----:B------:R-:W-:Y:S02]  /*39e0*/  LEA R5, R8, UR7, 0x4 ;  /* 0x0000000708057c11 */ /* 0x000fe4000f8e20ff */
[----:B------:R-:W1:Y:S02]  /*39f0*/  SYNCS.PHASECHK.TRANS64.TRYWAIT P0, [R0+URZ+0xc0], R4 ;  /* 0x0000c004000075a7 */ /* 0x000e6400080011ff */
[----:B-1-3--:R-:W-:Y:S05]  /*3a00*/  @!P0 BRA `(.L_x_71) ;  /* 0x00000048009c8947 */ /* 0x00afea0003800000 */
.L_x_163:
[----:B-1----:R-:W1:Y:S01]  /*3a10*/  LDS.128 R4, [R5+0x150] ;  /* 0x0001500005047984 */ /* 0x002e620000000c00 */
[----:B------:R-:W-:Y:S02]  /*3a20*/  VIADD R0, R0, 0xd0 ;  /* 0x000000d000007836 */ /* 0x000fe40000000000 */
[----:B------:R-:W-:Y:S01]  /*3a30*/  VIADD R8, R8, 0x1 ;  /* 0x0000000108087836 */ /* 0x000fe20000000000 */
[----:B------:R-:W-:Y:S01]  /*3a40*/  @!PT LDS RZ, [RZ] ;  /* 0x00000000fffff984 */ /* 0x000fe20000000800 */
[----:B------:R-:W-:Y:S01]  /*3a50*/  @!PT LDS RZ, [RZ] ;  /* 0x00000000fffff984 */ /* 0x000fe20000000800 */
[----:B------:R-:W-:Y:S01]  /*3a60*/  @!PT LDS RZ, [RZ] ;  /* 0x00000000fffff984 */ /* 0x000fe20000000800 */
[----:B------:R-:W-:Y:S01]  /*3a70*/  @!PT LDS RZ, [RZ] ;  /* 0x00000000fffff984 */ /* 0x000fe20000000800 */
[----:B------:R2:W-:Y:S06]  /*3a80*/  MEMBAR.ALL.CTA ;  /* 0x0000000000007992 */ /* 0x0005ec0000008000 */
[----:B--2---:R-:W2:Y:S01]  /*3a90*/  FENCE.VIEW.ASYNC.S ;  /* 0x00000000000073c6 */ /* 0x004ea20000000000 */
[----:B------:R-:W-:-:S04]  /*3aa0*/  PRMT R0, RZ, 0x654, R0 ;  /* 0x00000654ff007816 */ /* 0x000fc80000000000 */
[----:B--2---:R2:W-:Y:S01]  /*3ab0*/  SYNCS.ARRIVE.TRANS64.RED.A1T0 RZ, [R0+URZ], RZ ;  /* 0x000000ff00ff79a7 */ /* 0x0045e200081004ff */
[----:B-1----:R-:W-:Y:S01]  /*3ac0*/  LOP3.LUT P1, RZ, R6, 0x1, RZ, 0xc0, !PT ;  /* 0x0000000106ff7812 */ /* 0x002fe2000782c0ff */
[----:B--2---:R-:W-:-:S12]  /*3ad0*/  BRA.U UP2, `(.L_x_72) ;  /* 0x0000000502587547 */ /* 0x004fd8000b800000 */
[----:B------:R-:W1:Y:S01]  /*3ae0*/  LDCU UR8, c[0x0][0x38c] ;  /* 0x00007180ff0877ac */ /* 0x000e620008000800 */
[----:B------:R-:W-:Y:S02]  /*3af0*/  PLOP3.LUT P2, PT, PT, PT, PT, 0x80, 0x8 ;  /* 0x000000000008781c */ /* 0x000fe40003f4f070 */
[----:B------:R-:W-:Y:S01]  /*3b00*/  SHF.L.U32 R4, R9, 0x1f, RZ ;  /* 0x0000001f09047819 */ /* 0x000fe200000006ff */
[----:B-1----:R-:W-:Y:S02]  /*3b10*/  UISETP.GE.AND UP0, UPT, UR8, 0x1, UPT ;  /* 0x000000010800788c */ /* 0x002fe4000bf06270 */
[----:B------:R-:W-:-:S04]  /*3b20*/  ULEA UR8, UR19, UR7, 0x3 ;  /* 0x0000000713087291 */ /* 0x000fc8000f8e18ff */
[----:B------:R-:W-:-:S05]  /*3b30*/  PLOP3.LUT P0, PT, PT, PT, UP0, 0x80, 0x8 ;  /* 0x000000000008781c */ /* 0x000fca0003f0f008 */
[----:B------:R-:W-:-:S08]  /*3b40*/  @UP0 ULEA UR9, UR18, UR7, 0x3 ;  /* 0x0000000712090291 */ /* 0x000fd0000f8e18ff */
[----:B------:R-:W-:-:S04]  /*3b50*/  @P0 SHF.L.U32 R0, R2, 0x1f, RZ ;  /* 0x0000001f02000819 */ /* 0x000fc800000006ff */
[----:B------:R1:W2:Y:S01]  /*3b60*/  @P0 SYNCS.PHASECHK.TRANS64.TRYWAIT P2, [UR9], R0 ;  /* 0x00000000ff0005a7 */ /* 0x0002a20008041109 */
[----:B------:R-:W-:Y:S01]  /*3b70*/  ULEA UR9, UR19, UR21, 0x5 ;  /* 0x0000001513097291 */ /* 0x000fe2000f8e28ff */
[----:B------:R-:W3:Y:S02]  /*3b80*/  SYNCS.PHASECHK.TRANS64.TRYWAIT P0, [UR8+0x100], R4 ;  /* 0x00010004ff0075a7 */ /* 0x000ee40008001108 */
[----:B-123--:R-:W-:Y:S09]  /*3b90*/  @!P0 BRA `(.L_x_73) ;  /* 0x00000048004c8947 */ /* 0x00eff20003800000 */
.L_x_165:
[----:B------:R-:W-:Y:S01]  /*3ba0*/  UMOV UR16, UR17 ;  /* 0x0000001100107c82 */ /* 0x000fe20008000000 */
[----:B------:R-:W-:Y:S05]  /*3bb0*/  BRA.U !UP0, `(.L_x_74) ;  /* 0x0000000508107547 */ /* 0x000fea000b800000 */
[----:B------:R-:W-:Y:S02]  /*3bc0*/  UIADD3 UR16, UPT, UPT, UR20, UR17, URZ ;  /* 0x0000001114107290 */ /* 0x000fe4000fffe0ff */
[----:B------:R-:W-:Y:S01]  /*3bd0*/  UPLOP3.LUT UP3, UPT, UPT, UPT, UPT, 0x40, 0x4 ;  /* 0x000000000004789c */ /* 0x000fe20003f6e870 */
[----:B------:R-:W-:Y:S01]  /*3be0*/  UMOV UR15, UR6 ;  /* 0x00000006000f7c82 */ /* 0x000fe20008000000 */
[----:B------:R-:W-:-:S09]  /*3bf0*/  UMOV UR58, UR18 ;  /* 0x00000012003a7c82 */ /* 0x000fd20008000000 */
.L_x_77:
[----:B--2---:R-:W-:Y:S01]  /*3c00*/  ULEA UR14, UR58, UR7, 0x3 ;  /* 0x000000073a0e7291 */ /* 0x004fe2000f8e18ff */
[----:B---3--:R-:W-:Y:S11]  /*3c10*/  @P2 BRA `(.L_x_75) ;  /* 0x00000000000c2947 */ /* 0x008ff60003800000 */
[----:B-1----:R-:W-:Y:S04]  /*3c20*/  SHF.L.U32 R4, R2, 0x1f, RZ ;  /* 0x0000001f02047819 */ /* 0x002fe800000006ff */
[----:B------:R-:W1:Y:S02]  /*3c30*/  SYNCS.PHASECHK.TRANS64.TRYWAIT P0, [UR14], R4 ;  /* 0x00000004ff0075a7 */ /* 0x000e64000800110e */
[----:B-1----:R-:W-:Y:S05]  /*3c40*/  @!P0 BRA `(.L_x_76) ;  /* 0x0000004800388947 */ /* 0x002fea0003800000 */
.L_x_75:
[----:B------:R-:W-:Y:S01]  /*3c50*/  UISETP.NE.AND UP0, UPT, UR15, 0x1, UPT ;  /* 0x000000010f00788c */ /* 0x000fe2000bf05270 */
[----:B------:R-:W-:Y:S01]  /*3c60*/  PLOP3.LUT P2, PT, PT, PT, PT, 0x80, 0x8 ;  /* 0x000000000008781c */ /* 0x000fe20003f4f070 */
[----:B------:R-:W-:Y:S02]  /*3c70*/  UIADD3 UR18, UPT, UPT, UR58, 0x1, URZ ;  /* 0x000000013a127890 */ /* 0x000fe4000fffe0ff */
[----:B------:R-:W-:Y:S02]  /*3c80*/  ULEA UR68, UR58, UR13, 0x9 ;  /* 0x0000000d3a447291 */ /* 0x000fe4000f8e48ff */
[----:B------:R-:W-:Y:S01]  /*3c90*/  UISETP.NE.AND UP1, UPT, UR18, 0x8, UPT ;  /* 0x000000081200788c */ /* 0x000fe2000bf25270 */
[----:B------:R-:W-:Y:S01]  /*3ca0*/  PLOP3.LUT P0, PT, PT, PT, UP0, 0x80, 0x8 ;  /* 0x000000000008781c */ /* 0x000fe20003f0f008 */
[----:B------:R-:W-:Y:S02]  /*3cb0*/  ULEA UR66, UR58, UR12, 0xa ;  /* 0x0000000c3a427291 */ /* 0x000fe4000f8e50ff */
[----:B------:R-:W-:Y:S02]  /*3cc0*/  USEL UR39, URZ, 0x1, UP1 ;  /* 0x00000001ff277887 */ /* 0x000fe40008800000 */
[----:B------:R-:W-:Y:S02]  /*3cd0*/  USEL UR18, UR18, URZ, UP1 ;  /* 0x000000ff12127287 */ /* 0x000fe40008800000 */
[----:B------:R-:W-:Y:S02]  /*3ce0*/  UIADD3 UR64, UPT, UPT, UR68, 0x2, URZ ;  /* 0x0000000244407890 */ /* 0x000fe4000fffe0ff */
[----:B------:R-:W-:Y:S01]  /*3cf0*/  @UP0 ULEA UR38, UR18, UR7, 0x3 ;  /* 0x0000000712260291 */ /* 0x000fe2000f8e18ff */
[----:B------:R-:W-:Y:S01]  /*3d00*/  LOP3.LUT R2, R2, UR39, RZ, 0x3c, !PT ;  /* 0x0000002702027c12 */ /* 0x000fe2000f8e3cff */
[----:B------:R-:W-:Y:S02]  /*3d10*/  UIADD3 UR62, UPT, UPT, UR66, 0x2, URZ ;  /* 0x00000002423e7890 */ /* 0x000fe4000fffe0ff */
[----:B------:R-:W-:Y:S01]  /*3d20*/  UIADD3 UR60, UPT, UPT, UR68, 0x4, URZ ;  /* 0x00000004443c7890 */ /* 0x000fe2000fffe0ff */
[----:B-1----:R-:W-:Y:S01]  /*3d30*/  @P0 SHF.L.U32 R0, R2, 0x1f, RZ ;  /* 0x0000001f02000819 */ /* 0x002fe200000006ff */
[----:B------:R-:W-:Y:S02]  /*3d40*/  UIADD3 UR58, UPT, UPT, UR66, 0x4, URZ ;  /* 0x00000004423a7890 */ /* 0x000fe4000fffe0ff */
[----:B------:R-:W-:Y:S01]  /*3d50*/  UIADD3 UR56, UPT, UPT, UR68, 0x6, URZ ;  /* 0x0000000644387890 */ /* 0x000fe2000fffe0ff */
[----:B------:R2:W3:Y:S01]  /*3d60*/  @P0 SYNCS.PHASECHK.TRANS64.TRYWAIT P2, [UR38], R0 ;  /* 0x00000000ff0005a7 */ /* 0x0004e20008041126 */
[----:B------:R-:W-:Y:S02]  /*3d70*/  UIADD3 UR54, UPT, UPT, UR66, 0x6, URZ ;  /* 0x0000000642367890 */ /* 0x000fe4000fffe0ff */
        /* <DEDUP_REMOVED lines=10> */
[----:B------:R-:W-:Y:S02]  /*3e20*/  UIADD3 UR15, UPT, UPT, UR15, -0x1, URZ ;  /* 0xffffffff0f0f7890 */ /* 0x000fe4000fffe0ff */
[----:B------:R-:W-:Y:S01]  /*3e30*/  UISETP.NE.AND UP0, UPT, UR17, UR16, UPT ;  /* 0x000000101100728c */ /* 0x000fe2000bf05270 */
[----:B------:R-:W-:Y:S01]  /*3e40*/  UMOV UR69, 0x40004040 ;  /* 0x4000404000457882 */ /* 0x000fe20000000000 */
[----:B------:R-:W-:Y:S01]  /*3e50*/  UMOV UR67, 0x40004040 ;  /* 0x4000404000437882 */ /* 0x000fe20000000000 */
[----:B------:R-:W-:Y:S01]  /*3e60*/  UMOV UR65, 0x40004040 ;  /* 0x4000404000417882 */ /* 0x000fe20000000000 */
[----:B------:R-:W-:Y:S01]  /*3e70*/  UTCHMMA.2CTA gdesc[UR66], gdesc[UR68], tmem[UR9], tmem[UR36], idesc[UR37], UP3 ;  /* 0x00ff2444420075ea */ /* 0x000fe20009a00009 */
[----:B------:R-:W-:Y:S01]  /*3e80*/  UPLOP3.LUT UP3, UPT, UPT, UPT, UPT, 0x80, 0x8 ;  /* 0x000000000008789c */ /* 0x000fe20003f6f070 */
[----:B------:R-:W-:Y:S01]  /*3e90*/  UMOV UR63, 0x40004040 ;  /* 0x40004040003f7882 */ /* 0x000fe20000000000 */
[----:B------:R-:W-:Y:S01]  /*3ea0*/  UMOV UR61, 0x40004040 ;  /* 0x40004040003d7882 */ /* 0x000fe20000000000 */
[----:B------:R-:W-:Y:S01]  /*3eb0*/  UTCHMMA.2CTA gdesc[UR62], gdesc[UR64], tmem[UR9], tmem[UR34], idesc[UR35], UPT ;  /* 0x00ff22403e0075ea */ /* 0x000fe2000ba00009 */
[----:B------:R-:W-:Y:S01]  /*3ec0*/  UMOV UR59, 0x40004040 ;  /* 0x40004040003b7882 */ /* 0x000fe20000000000 */
[----:B------:R-:W-:Y:S01]  /*3ed0*/  UMOV UR57, 0x40004040 ;  /* 0x4000404000397882 */ /* 0x000fe20000000000 */
[----:B------:R1:W-:Y:S01]  /*3ee0*/  UTCHMMA.2CTA gdesc[UR58], gdesc[UR60], tmem[UR9], tmem[UR32], idesc[UR33], UPT ;  /* 0x00ff203c3a0075ea */ /* 0x0003e2000ba00009 */
        /* <DEDUP_REMOVED lines=11> */
[----:B------:R-:W-:Y:S01]  /*3fa0*/  UMOV UR39, 0x40004040 ;  /* 0x4000404000277882 */ /* 0x000fe20000000000 */
[----:B------:R2:W-:Y:S01]  /*3fb0*/  UTCHMMA.2CTA gdesc[UR42], gdesc[UR44], tmem[UR9], tmem[UR24], idesc[UR25], UPT ;  /* 0x00ff182c2a0075ea */ /* 0x0005e2000ba00009 */
[----:B------:R2:W-:Y:S01]  /*3fc0*/  UTCHMMA.2CTA gdesc[UR38], gdesc[UR40], tmem[UR9], tmem[UR22], idesc[UR23], UPT ;  /* 0x00ff1628260075ea */ /* 0x0005e2000ba00009 */
[----:B------:R2:W-:Y:S01]  /*3fd0*/  UTCBAR.2CTA.MULTICAST [UR14], URZ, UR11 ;  /* 0x000000ff0e0073e9 */ /* 0x0005e2000820080b */
[----:B-1----:R-:W-:Y:S01]  /*3fe0*/  UMOV UR58, UR18 ;  /* 0x00000012003a7c82 */ /* 0x002fe20008000000 */
[----:B------:R-:W-:Y:S05]  /*3ff0*/  BRA.U UP0, `(.L_x_77) ;  /* 0xfffffffd00007547 */ /* 0x000fea000b83ffff */
.L_x_74:
[----:B------:R-:W-:Y:S01]  /*4000*/  UIADD3 UR8, UPT, UPT, UR8, 0xe0, URZ ;  /* 0x000000e008087890 */ /* 0x000fe2000fffe0ff */
[----:B------:R-:W-:-:S08]  /*4010*/  UMOV UR17, UR16 ;  /* 0x0000001000117c82 */ /* 0x000fd00008000000 */
[----:B------:R4:W-:Y:S01]  /*4020*/  UTCBAR.2CTA.MULTICAST [UR8], URZ, UR10 ;  /* 0x000000ff080073e9 */ /* 0x0009e2000820080a */
[----:B------:R-:W-:Y:S02]  /*4030*/  NOP ;  /* 0x0000000000007918 */ /* 0x000fe40000000000 */
.L_x_72:
[----:B------:R-:W-:Y:S01]  /*4040*/  UIADD3 UR19, UPT, UPT, UR19, 0x1, URZ ;  /* 0x0000000113137890 */ /* 0x000fe2000fffe0ff */
[----:B------:R-:W-:-:S03]  /*4050*/  ISETP.NE.AND P0, PT, R8, 0x2, PT ;  /* 0x000000020800780c */ /* 0x000fc60003f05270 */
[----:B------:R-:W-:Y:S01]  /*4060*/  UISETP.NE.AND UP0, UPT, UR19, 0x4, UPT ;  /* 0x000000041300788c */ /* 0x000fe2000bf05270 */
[----:B-12---:R-:W-:Y:S02]  /*4070*/  SEL R0, RZ, 0x1, P0 ;  /* 0x00000001ff007807 */ /* 0x006fe40000000000 */
[----:B------:R-:W-:Y:S01]  /*4080*/  SEL R8, R8, RZ, P0 ;  /* 0x000000ff08087207 */ /* 0x000fe20000000000 */
[----:B----4-:R-:W-:Y:S01]  /*4090*/  USEL UR8, URZ, 0x1, UP0 ;  /* 0x00000001ff087887 */ /* 0x010fe20008000000 */
[----:B------:R-:W-:Y:S01]  /*40a0*/  LOP3.LUT R3, R3, R0, RZ, 0x3c, !PT ;  /* 0x0000000003037212 */ /* 0x000fe200078e3cff */
[----:B------:R-:W-:-:S04]  /*40b0*/  USEL UR19, UR19, URZ, UP0 ;  /* 0x000000ff13137287 */ /* 0x000fc80008000000 */
[----:B------:R-:W-:Y:S01]  /*40c0*/  LOP3.LUT R9, R9, UR8, RZ, 0x3c, !PT ;  /* 0x0000000809097c12 */ /* 0x000fe2000f8e3cff */
[----:B------:R-:W-:Y:S07]  /*40d0*/  @P1 BRA `(.L_x_78) ;  /* 0xfffffff800381947 */ /* 0x000fee000383ffff */
[----:B------:R-:W1:Y:S01]  /*40e0*/  S2UR UR6, SR_CgaCtaId ;  /* 0x00000000000679c3 */ /* 0x000e620000008800 */
[----:B------:R-:W-:Y:S01]  /*40f0*/  ELECT P0, URZ, PT ;  /* 0x0000000000ff782f */ /* 0x000fe20003800000 */
[----:B------:R-:W-:Y:S01]  /*4100*/  HFMA2 R0, -RZ, RZ, 0, 5.9604644775390625e-08 ;  /* 0x00000001ff007431 */ /* 0x000fe200000001ff */
[----:B------:R-:W-:-:S05]  /*4110*/  UMOV UR8, 0x40 ;  /* 0x0000004000087882 */ /* 0x000fca0000000000 */
[----:B------:R-:W-:Y:S01]  /*4120*/  UVIRTCOUNT.DEALLOC.SMPOOL 0x80 ;  /* 0x000000800000784c */ /* 0x000fe20000000000 */
[----:B------:R-:W-:Y:S02]  /*4130*/  UISETP.NE.AND UP0, UPT, UR5, URZ, UPT ;  /* 0x000000ff0500728c */ /* 0x000fe4000bf05270 */
[----:B-1----:R-:W-:-:S09]  /*4140*/  ULEA UR6, UR6, UR8, 0x18 ;  /* 0x0000000806067291 */ /* 0x002fd2000f8ec0ff */
[----:B------:R1:W-:Y:S01]  /*4150*/  @P0 STS.U8 [UR6+0x1c], R0 ;  /* 0x00001c00ff000988 */ /* 0x0003e20008000006 */
[----:B------:R-:W-:Y:S05]  /*4160*/  BRA.U UP0, `(.L_x_79) ;  /* 0x0000000100a07547 */ /* 0x000fea000b800000 */
[----:B------:R-:W-:Y:S01]  /*4170*/  UIADD3 UR5, UPT, UPT, UR7, 0x100, URZ ;  /* 0x0000010007057890 */ /* 0x000fe2000fffe0ff */
[----:B------:R-:W-:-:S03]  /*4180*/  SHF.L.U32 R2, R9, 0x1f, RZ ;  /* 0x0000001f09027819 */ /* 0x000fc600000006ff */
[----:B------:R-:W-:-:S09]  /*4190*/  ULEA UR8, UR19, UR5, 0x3 ;  /* 0x0000000513087291 */ /* 0x000fd2000f8e18ff */
[----:B------:R-:W2:Y:S02]  /*41a0*/  SYNCS.PHASECHK.TRANS64.TRYWAIT P0, [UR8], R2 ;  /* 0x00000002ff0075a7 */ /* 0x000ea40008001108 */
[----:B--2---:R-:W-:Y:S05]  /*41b0*/  @!P0 BRA `(.L_x_80) ;  /* 0x0000004000f48947 */ /* 0x004fea0003800000 */
.L_x_168:
        /* <DEDUP_REMOVED lines=9> */
.L_x_170:
        /* <DEDUP_REMOVED lines=9> */
.L_x_172:
[----:B------:R-:W-:-:S04]  /*42e0*/  UIADD3 UR9, UPT, UPT, UR9, 0x1, URZ ;  /* 0x0000000109097890 */ /* 0x000fc8000fffe0ff */
[----:B------:R-:W-:-:S04]  /*42f0*/  UISETP.NE.AND UP1, UPT, UR9, 0x4, UPT ;  /* 0x000000040900788c */ /* 0x000fc8000bf25270 */
[----:B------:R-:W-:Y:S02]  /*4300*/  USEL UR8, URZ, 0x1, UP1 ;  /* 0x00000001ff087887 */ /* 0x000fe40008800000 */
[----:B------:R-:W-:-:S04]  /*4310*/  USEL UR9, UR9, URZ, UP1 ;  /* 0x000000ff09097287 */ /* 0x000fc80008800000 */
[----:B------:R-:W-:Y:S01]  /*4320*/  ULEA UR9, UR9, UR5, 0x3 ;  /* 0x0000000509097291 */ /* 0x000fe2000f8e18ff */
[----:B------:R-:W-:-:S04]  /*4330*/  LOP3.LUT R2, R2, UR8, RZ, 0x3c, !PT ;  /* 0x0000000802027c12 */ /* 0x000fc8000f8e3cff */
[----:B------:R-:W-:Y:S01]  /*4340*/  SHF.L.U32 R2, R2, 0x1f, RZ ;  /* 0x0000001f02027819 */ /* 0x000fe200000006ff */
[----:B-1----:R-:W-:-:S04]  /*4350*/  IMAD.U32 R0, RZ, RZ, UR9 ;  /* 0x00000009ff007e24 */ /* 0x002fc8000f8e00ff */
[----:B------:R1:W2:Y:S03]  /*4360*/  SYNCS.PHASECHK.TRANS64.TRYWAIT P0, [R0+URZ], R2 ;  /* 0x00000002000075a7 */ /* 0x0002a600080011ff */
[----:B--2---:R-:W-:Y:S05]  /*4370*/  @!P0 NANOSLEEP.SYNCS 0x989680 ;  /* 0x009896800000895d */ /* 0x004fea0003900000 */
[----:B------:R-:W2:Y:S02]  /*4380*/  @!P0 SYNCS.PHASECHK.TRANS64 P0, [R0+URZ], R2 ;  /* 0x00000002000085a7 */ /* 0x000ea400080010ff */
[----:B--2---:R-:W-:Y:S05]  /*4390*/  @P0 BRA `(.L_x_83) ;  /* 0x0000000000200947 */ /* 0x004fea0003800000 */
.L_x_84:
[----:B--2---:R2:W4:Y:S02]  /*43a0*/  SYNCS.PHASECHK.TRANS64.TRYWAIT P0, [R0+URZ], R2 ;  /* 0x00000002000075a7 */ /* 0x00452400080011ff */
[----:B----4-:R-:W-:Y:S05]  /*43b0*/  @!P0 NANOSLEEP.SYNCS 0x989680 ;  /* 0x009896800000895d */ /* 0x010fea0003900000 */
[----:B------:R-:W4:Y:S02]  /*43c0*/  @!P0 SYNCS.PHASECHK.TRANS64 P0, [R0+URZ], R2 ;  /* 0x00000002000085a7 */ /* 0x000f2400080010ff */
[----:B----4-:R-:W-:Y:S05]  /*43d0*/  @!P0 BRA `(.L_x_84) ;  /* 0xfffffffc00f08947 */ /* 0x010fea000383ffff */
[----:B------:R-:W-:Y:S05]  /*43e0*/  BRA `(.L_x_83) ;  /* 0x00000000000c7947 */ /* 0x000fea0003800000 */
.L_x_79:
[----:B------:R-:W-:-:S04]  /*43f0*/  UIADD3 UR5, UPT, UPT, UR7, 0x140, URZ ;  /* 0x0000014007057890 */ /* 0x000fc8000fffe0ff */
[----:B------:R-:W-:-:S09]  /*4400*/  UPRMT UR5, UR4, 0x654, UR5 ;  /* 0x0000065404057896 */ /* 0x000fd20008000005 */
[----:B------:R-:W-:Y:S03]  /*4410*/  SYNCS.ARRIVE.TRANS64.RED.A1T0 RZ, [UR5], RZ ;  /* 0x000000ffffff79a7 */ /* 0x000fe60008100405 */
.L_x_83:
[----:B-12---:R-:W-:Y:S01]  /*4420*/  SHF.L.U32 R2, RZ, 0x1f, RZ ;  /* 0x0000001fff027819 */ /* 0x006fe200000006ff */
[----:B------:R-:W-:Y:S01]  /*4430*/  UIADD3 UR5, UPT, UPT, UR7, 0x140, URZ ;  /* 0x0000014007057890 */ /* 0x000fe2000fffe0ff */
[----:B------:R-:W-:Y:S02]  /*4440*/  PLOP3.LUT P0, PT, PT, PT, UP0, 0x80, 0x8 ;  /* 0x000000000008781c */ /* 0x000fe40003f0f008 */
[----:B------:R-:W1:Y:S02]  /*4450*/  SYNCS.PHASECHK.TRANS64.TRYWAIT P1, [UR7+0x140], R2 ;  /* 0x00014002ff0075a7 */ /* 0x000e640008021107 */
[----:B-1----:R-:W-:Y:S09]  /*4460*/  @!P1 BRA `(.L_x_85) ;  /* 0x0000004000909947 */ /* 0x002ff20003800000 */
.L_x_174:
[----:B------:R-:W-:Y:S01]  /*4470*/  @!UP0 UPRMT UR5, UR4, 0x654, UR5 ;  /* 0x0000065404058896 */ /* 0x000fe20008000005 */
[----:B------:R-:W-:Y:S02]  /*4480*/  UMOV UR8, 0xffff ;  /* 0x0000ffff00087882 */ /* 0x000fe40000000000 */
[----:B------:R-:W-:-:S06]  /*4490*/  UMOV UR4, 0x1 ;  /* 0x0000000100047882 */ /* 0x000fcc0000000000 */
[----:B------:R-:W-:Y:S01]  /*44a0*/  @!P0 SYNCS.ARRIVE.TRANS64.RED.A1T0 RZ, [UR5], RZ ;  /* 0x000000ffffff89a7 */ /* 0x000fe20008100405 */
[----:B------:R-:W-:Y:S01]  /*44b0*/  NOP ;  /* 0x0000000000007918 */ /* 0x000fe20000000000 */
[----:B-1----:R-:W1:Y:S01]  /*44c0*/  LDS R0, [UR6+0x14] ;  /* 0x00001406ff007984 */ /* 0x002e620008000800 */
[----:B------:R-:W-:-:S04]  /*44d0*/  ULOP3.LUT UR5, UR21, 0xffff, URZ, 0xc0, !UPT ;  /* 0x0000ffff15057892 */ /* 0x000fc8000f8ec0ff */
[----:B------:R-:W-:-:S04]  /*44e0*/  USHF.R.U32.HI UR5, URZ, 0x5, UR5 ;  /* 0x00000005ff057899 */ /* 0x000fc80008011605 */
[----:B------:R-:W-:Y:S02]  /*44f0*/  USHF.L.U32 UR8, UR8, UR5, URZ ;  /* 0x0000000508087299 */ /* 0x000fe400080006ff */
[----:B------:R-:W-:-:S04]  /*4500*/  USHF.L.U32 UR4, UR4, UR5, URZ ;  /* 0x0000000504047299 */ /* 0x000fc800080006ff */
[----:B-1----:R-:W-:-:S04]  /*4510*/  LOP3.LUT R0, R0, UR8, RZ, 0xc0, !PT ;  /* 0x0000000800007c12 */ /* 0x002fc8000f8ec0ff */
[----:B------:R-:W-:-:S13]  /*4520*/  ISETP.NE.AND P0, PT, R0, UR8, PT ;  /* 0x0000000800007c0c */ /* 0x000fda000bf05270 */
[----:B------:R-:W-:Y:S05]  /*4530*/  @P0 BRA `(.L_x_86) ;  /* 0x0000000000580947 */ /* 0x000fea0003800000 */
[----:B------:R-:W1:Y:S02]  /*4540*/  LDS R0, [UR6+0x18] ;  /* 0x00001806ff007984 */ /* 0x000e640008000800 */
[----:B-1----:R-:W-:-:S04]  /*4550*/  LOP3.LUT R0, R0, UR4, RZ, 0xc0, !PT ;  /* 0x0000000400007c12 */ /* 0x002fc8000f8ec0ff */
[----:B------:R-:W-:-:S13]  /*4560*/  ISETP.NE.AND P0, PT, R0, UR4, PT ;  /* 0x0000000400007c0c */ /* 0x000fda000bf05270 */
[----:B------:R-:W-:Y:S05]  /*4570*/  @P0 BRA `(.L_x_87) ;  /* 0x00000000003c0947 */ /* 0x000fea0003800000 */
[----:B------:R-:W1:Y:S01]  /*4580*/  S2R R2, SR_LANEID ;  /* 0x0000000000027919 */ /* 0x000e620000000000 */
[----:B------:R-:W-:Y:S01]  /*4590*/  ULOP3.LUT UR8, URZ, UR8, URZ, 0x33, !UPT ;  /* 0x00000008ff087292 */ /* 0x000fe2000f8e33ff */
[----:B------:R-:W-:Y:S02]  /*45a0*/  VOTEU.ANY UR7, UPT, PT ;  /* 0x0000000000077886 */ /* 0x000fe400038e0100 */
[----:B------:R-:W-:-:S03]  /*45b0*/  UFLO.U32 UR7, UR7 ;  /* 0x00000007000772bd */ /* 0x000fc600080e0000 */
[----:B------:R-:W-:-:S04]  /*45c0*/  IMAD.U32 R0, RZ, RZ, UR8 ;  /* 0x00000008ff007e24 */ /* 0x000fc8000f8e00ff */
[----:B------:R2:W4:Y:S02]  /*45d0*/  REDUX UR5, R0 ;  /* 0x00000000000573c4 */ /* 0x0005240000000000 */
[----:B------:R1:W-:Y:S02]  /*45e0*/  UTCATOMSWS.AND URZ, UR8 ;  /* 0x0000000800ff79e3 */ /* 0x0003e40008000000 */
[----:B-1----:R-:W-:Y:S02]  /*45f0*/  ISETP.EQ.U32.AND P0, PT, R2, UR7, PT ;  /* 0x0000000702007c0c */ /* 0x002fe4000bf02070 */
[----:B--2---:R-:W-:Y:S02]  /*4600*/  LOP3.LUT R0, RZ, UR4, RZ, 0x33, !PT ;  /* 0x00000004ff007c12 */ /* 0x004fe4000f8e33ff */
[----:B----4-:R-:W-:Y:S02]  /*4610*/  MOV R2, UR5 ;  /* 0x0000000500027c02 */ /* 0x010fe40008000f00 */
[----:B------:R-:W1:Y:S07]  /*4620*/  REDUX UR4, R0 ;  /* 0x00000000000473c4 */ /* 0x000e6e0000000000 */
[----:B------:R2:W-:Y:S01]  /*4630*/  @P0 ATOMS.AND RZ, [UR6+0x14], R2 ;  /* 0x00001402ffff098c */ /* 0x0005e2000a800006 */
[----:B-1----:R-:W-:-:S05]  /*4640*/  IMAD.U32 R0, RZ, RZ, UR4 ;  /* 0x00000004ff007e24 */ /* 0x002fca000f8e00ff */
[----:B------:R2:W-:Y:S01]  /*4650*/  @P0 ATOMS.AND RZ, [UR6+0x18], R0 ;  /* 0x00001800ffff098c */ /* 0x0005e2000a800006 */
[----:B------:R-:W-:Y:S05]  /*4660*/  BRA `(.L_x_88) ;  /* 0x0000000000147947 */ /* 0x000fea0003800000 */
.L_x_87:
[----:B------:R-:W-:Y:S02]  /*4670*/  MOV R2, 0x4690 ;  /* 0x0000469000027802 */ /* 0x000fe40000000f00 */
[----:B---3-5:R-:W-:Y:S05]  /*4680*/  CALL.REL.NOINC `($__internal_0_$__cuda_sm10x_tcgen05_guardrail_trap_col_being_dealloced_not_returned_by_alloc) ;  /* 0x0000004000fc7944 */ /* 0x028fea0003c00000 */
[----:B------:R-:W-:Y:S05]  /*4690*/  BRA `(.L_x_88) ;  /* 0x0000000000087947 */ /* 0x000fea0003800000 */
.L_x_86:
[----:B------:R-:W-:Y:S02]  /*46a0*/  MOV R2, 0x46c0 ;  /* 0x000046c000027802 */ /* 0x000fe40000000f00 */
[----:B---3-5:R-:W-:Y:S05]  /*46b0*/  CALL.REL.NOINC `($__internal_2_$__cuda_sm10x_tcgen05_guardrail_trap_unallocated_columns_being_dealloced) ;  /* 0x0000004400087944 */ /* 0x028fea0003c00000 */
.L_x_88:
[----:B------:R-:W-:Y:S01]  /*46c0*/  NOP ;  /* 0x0000000000007918 */ /* 0x000fe20000000000 */
[----:B------:R-:W-:Y:S05]  /*46d0*/  EXIT ;  /* 0x000000000000794d */ /* 0x000fea0003800000 */
.L_x_59:
[----:B------:R-:W-:-:S09]  /*46e0*/  UISETP.NE.OR UP5, UPT, UR10, 0x3, !UP5 ;  /* 0x000000030a00788c */ /* 0x000fd2000efa5670 */
[----:B------:R-:W-:Y:S05]  /*46f0*/  BRA.U UP5, `(.L_x_89) ;  /* 0x0000000d05e47547 */ /* 0x000fea000b800000 */
[----:B------:R-:W1:Y:S01]  /*4700*/  LDC R0, c[0x0][0xb30] ;  /* 0x0002cc00ff007b82 */ /* 0x000e620000000800 */
[----:B------:R-:W2:Y:S01]  /*4710*/  LDCU.64 UR8, c[0x0][0x888] ;  /* 0x00011100ff0877ac */ /* 0x000ea20008000a00 */
[----:B------:R-:W-:Y:S01]  /*4720*/  IMAD.MOV.U32 R32, RZ, RZ, 0x1 ;  /* 0x00000001ff207424 */ /* 0x000fe200078e00ff */
[----:B------:R-:W-:Y:S01]  /*4730*/  CS2R R28, SRZ ;  /* 0x00000000001c7805 */ /* 0x000fe2000001ff00 */
[----:B------:R-:W-:Y:S01]  /*4740*/  IMAD.MOV.U32 R25, RZ, RZ, 0x2000 ;  /* 0x00002000ff197424 */ /* 0x000fe200078e00ff */
[----:B------:R-:W3:Y:S03]  /*4750*/  LDCU.64 UR4, c[0x0][0x890] ;  /* 0x00011200ff0477ac */ /* 0x000ee60008000a00 */
[----:B------:R-:W4:Y:S01]  /*4760*/  LDC R24, c[0x0][0x370] ;  /* 0x0000dc00ff187b82 */ /* 0x000f220000000800 */
[----:B------:R-:W-:Y:S01]  /*4770*/  UMOV UR6, 0x400 ;  /* 0x0000040000067882 */ /* 0x000fe20000000000 */
[----:B------:R-:W-:-:S02]  /*4780*/  UPLOP3.LUT UP1, UPT, UPT, UPT, UPT, 0x40, 0x4 ;  /* 0x000000000004789c */ /* 0x000fc40003f2e870 */
[----:B------:R-:W-:Y:S01]  /*4790*/  ULEA UR6, UR37, UR6, 0x18 ;  /* 0x0000000625067291 */ /* 0x000fe2000f8ec0ff */
[----:B------:R-:W-:-:S03]  /*47a0*/  UMOV UR13, URZ ;  /* 0x000000ff000d7c82 */ /* 0x000fc60008000000 */
[----:B------:R-:W4:Y:S01]  /*47b0*/  LDC R3, c[0x0][0xb0c] ;  /* 0x0002c300ff037b82 */ /* 0x000f220000000800 */
[----:B--2---:R-:W-:Y:S02]  /*47c0*/  UISETP.NE.U32.AND UP4, UPT, UR8, URZ, UPT ;  /* 0x000000ff0800728c */ /* 0x004fe4000bf85070 */
[----:B---3--:R-:W-:-:S05]  /*47d0*/  UISETP.NE.U32.AND UP5, UPT, UR4, URZ, UPT ;  /* 0x000000ff0400728c */ /* 0x008fca000bfa5070 */
[----:B------:R-:W2:Y:S01]  /*47e0*/  LDC R18, c[0x0][0xb20] ;  /* 0x0002c800ff127b82 */ /* 0x000ea20000000800 */
[----:B-1----:R-:W-:Y:S01]  /*47f0*/  ISETP.NE.AND P1, PT, R0, 0x1, PT ;  /* 0x000000010000780c */ /* 0x002fe20003f25270 */
[----:B------:R-:W-:Y:S02]  /*4800*/  UISETP.NE.AND.EX UP4, UPT, UR9, URZ, UPT, UP4 ;  /* 0x000000ff0900728c */ /* 0x000fe4000bf85340 */
[----:B------:R-:W-:-:S04]  /*4810*/  UISETP.NE.AND.EX UP5, UPT, UR5, URZ, UPT, UP5 ;  /* 0x000000ff0500728c */ /* 0x000fc8000bfa5350 */
[----:B------:R-:W1:Y:S08]  /*4820*/  LDC.64 R30, c[0x0][0x348] ;  /* 0x0000d200ff1e7b82 */ /* 0x000e700000000a00 */
[----:B------:R-:W3:Y:S08]  /*4830*/  LDC.64 R16, c[0x0][0xb10] ;  /* 0x0002c400ff107b82 */ /* 0x000ef00000000a00 */
[----:B------:R-:W1:Y:S08]  /*4840*/  LDC.64 R6, c[0x0][0xb18] ;  /* 0x0002c600ff067b82 */ /* 0x000e700000000a00 */
[----:B------:R-:W1:Y:S08]  /*4850*/  LDC.64 R4, c[0x0][0xb28] ;  /* 0x0002ca00ff047b82 */ /* 0x000e700000000a00 */
[----:B--2-4-:R-:W1:Y:S02]  /*4860*/  LDC R19, c[0x0][0x374] ;  /* 0x0000dd00ff137b82 */ /* 0x014e640000000800 */
.L_x_98:
[C---:B------:R-:W-:Y:S02]  /*4870*/  LEA R0, R29.reuse, UR6, 0x3 ;  /* 0x000000061d007c11 */ /* 0x040fe4000f8e18ff */
[----:B------:R-:W-:Y:S02]  /*4880*/  SHF.L.U32 R2, R28, 0x1f, RZ ;  /* 0x0000001f1c027819 */ /* 0x000fe400000006ff */
[----:B------:R-:W-:Y:S02]  /*4890*/  LEA R20, R29, UR6, 0x4 ;  /* 0x000000061d147c11 */ /* 0x000fe4000f8e20ff */
[----:B--2---:R-:W2:Y:S02]  /*48a0*/  SYNCS.PHASECHK.TRANS64.TRYWAIT P0, [R0+URZ+0xc0], R2 ;  /* 0x0000c002000075a7 */ /* 0x004ea400080011ff */
[----:B--2---:R-:W-:Y:S05]  /*48b0*/  @!P0 BRA `(.L_x_90) ;  /* 0x0000003c00948947 */ /* 0x004fea0003800000 */
.L_x_175:
[----:B------:R-:W-:Y:S01]  /*48c0*/  ISETP.GE.AND P0, PT, R26, 0x1, PT ;  /* 0x000000011a00780c */ /* 0x000fe20003f06270 */
[----:B------:R-:W4:Y:S01]  /*48d0*/  LDS.128 R20, [R20+0x150] ;  /* 0x0001500014147984 */ /* 0x000f220000000c00 */
[----:B--2---:R-:W-:Y:S01]  /*48e0*/  VIADD R0, R0, 0xd0 ;  /* 0x000000d000007836 */ /* 0x004fe20000000000 */
[----:B------:R-:W-:Y:S01]  /*48f0*/  @!PT LDS RZ, [RZ] ;  /* 0x00000000fffff984 */ /* 0x000fe20000000800 */
[----:B------:R-:W-:Y:S01]  /*4900*/  @!PT LDS RZ, [RZ] ;  /* 0x00000000fffff984 */ /* 0x000fe20000000800 */
[----:B------:R-:W-:Y:S01]  /*4910*/  @!PT LDS RZ, [RZ] ;  /* 0x00000000fffff984 */ /* 0x000fe20000000800 */
[----:B------:R-:W-:Y:S01]  /*4920*/  @!PT LDS RZ, [RZ] ;  /* 0x00000000fffff984 */ /* 0x000fe20000000800 */
[----:B------:R2:W-:Y:S06]  /*4930*/  MEMBAR.ALL.CTA ;  /* 0x0000000000007992 */ /* 0x0005ec0000008000 */
[----:B--2---:R-:W2:Y:S01]  /*4940*/  FENCE.VIEW.ASYNC.S ;  /* 0x00000000000073c6 */ /* 0x004ea20000000000 */
[----:B------:R-:W-:Y:S04]  /*4950*/  PRMT R0, RZ, 0x654, R0 ;  /* 0x00000654ff007816 */ /* 0x000fe80000000000 */
[----:B--2---:R2:W-:Y:S01]  /*4960*/  SYNCS.ARRIVE.TRANS64.RED.A1T0 RZ, [R0+URZ], RZ ;  /* 0x000000ff00ff79a7 */ /* 0x0045e200081004ff */
[----:B----4-:R-:W-:Y:S11]  /*4970*/  LOP3.LUT P3, RZ, R22, 0x1, RZ, 0xc0, !PT ;  /* 0x0000000116ff7812 */ /* 0x010ff6000786c0ff */
[----:B------:R-:W-:Y:S02]  /*4980*/  @!UPT UIADD3 URZ, UPT, UPT, URZ, URZ, URZ ;  /* 0x000000fffffff290 */ /* 0x000fe4000fffe0ff */
[----:B------:R-:W-:Y:S02]  /*4990*/  @P3 MOV R11, R20 ;  /* 0x00000014000b3202 */ /* 0x000fe40000000f00 */
[----:B------:R-:W-:Y:S01]  /*49a0*/  @P3 LOP3.LUT R10, R21, 0xffff, RZ, 0xc0, !PT ;  /* 0x0000ffff150a3812 */ /* 0x000fe200078ec0ff */
[----:B--2---:R-:W-:Y:S06]  /*49b0*/  @!P0 BRA `(.L_x_91) ;  /* 0x0000000000a48947 */ /* 0x004fec0003800000 */
[-C--:B-1----:R-:W-:Y:S01]  /*49c0*/  IMAD.HI.U32 R0, R19, R7.reuse, RZ ;  /* 0x0000000713007227 */ /* 0x082fe200078e00ff */
[----:B------:R-:W-:Y:S02]  /*49d0*/  ISETP.NE.AND P0, PT, R6, 0x1, PT ;  /* 0x000000010600780c */ /* 0x000fe40003f05270 */
[----:B------:R-:W-:Y:S01]  /*49e0*/  ISETP.NE.AND P2, PT, R26, 0x1, PT ;  /* 0x000000011a00780c */ /* 0x000fe20003f45270 */
[----:B---3--:R-:W-:Y:S01]  /*49f0*/  IMAD.HI.U32 R9, R24, R16, RZ ;  /* 0x0000001018097227 */ /* 0x008fe200078e00ff */
[----:B------:R-:W-:Y:S02]  /*4a00*/  SHF.R.U32.HI R0, RZ, R18, R0 ;  /* 0x00000012ff007219 */ /* 0x000fe40000011600 */
[----:B------:R-:W-:Y:S01]  /*4a10*/  ISETP.NE.AND P4, PT, R3, 0x1, PT ;  /* 0x000000010300780c */ /* 0x000fe20003f85270 */
[----:B------:R-:W-:Y:S01]  /*4a20*/  IMAD.HI.U32 R13, R10, R7, RZ ;  /* 0x000000070a0d7227 */ /* 0x000fe200078e00ff */
[----:B------:R-:W-:Y:S02]  /*4a30*/  SHF.R.U32.HI R9, RZ, R17, R9 ;  /* 0x00000011ff097219 */ /* 0x000fe40000011609 */
[----:B------:R-:W-:Y:S01]  /*4a40*/  SEL R0, R19, R0, !P0 ;  /* 0x0000000013007207 */ /* 0x000fe20004000000 */
[----:B------:R-:W-:Y:S01]  /*4a50*/  IMAD.HI.U32 R12, R11, R16, RZ ;  /* 0x000000100b0c7227 */ /* 0x000fe200078e00ff */
[----:B------:R-:W-:Y:S03]  /*4a60*/  SEL R9, R24, R9, !P4 ;  /* 0x0000000918097207 */ /* 0x000fe60006000000 */
[-C--:B------:R-:W-:Y:S01]  /*4a70*/  IMAD.HI.U32 R8, R0, R4.reuse, RZ ;  /* 0x0000000400087227 */ /* 0x080fe200078e00ff */
[----:B------:R-:W-:Y:S03]  /*4a80*/  SHF.R.U32.HI R12, RZ, R17, R12 ;  /* 0x00000011ff0c7219 */ /* 0x000fe6000001160c */
[----:B------:R-:W-:Y:S01]  /*4a90*/  IMAD.HI.U32 R2, R9, R4, RZ ;  /* 0x0000000409027227 */ /* 0x000fe200078e00ff */
[-C--:B------:R-:W-:Y:S02]  /*4aa0*/  @P2 SHF.R.U32.HI R0, RZ, R5.reuse, R8 ;  /* 0x00000005ff002219 */ /* 0x080fe40000011608 */
[----:B------:R-:W-:Y:S02]  /*4ab0*/  SHF.R.U32.HI R8, RZ, R18, R13 ;  /* 0x00000012ff087219 */ /* 0x000fe4000001160d */
[----:B------:R-:W-:Y:S01]  /*4ac0*/  @P2 SHF.R.U32.HI R9, RZ, R5, R2 ;  /* 0x00000005ff092219 */ /* 0x000fe20000011602 */
[----:B------:R-:W-:Y:S01]  /*4ad0*/  IMAD R0, R26, R0, RZ ;  /* 0x000000001a007224 */ /* 0x000fe200078e02ff */
[----:B------:R-:W-:Y:S02]  /*4ae0*/  SEL R8, R10, R8, !P0 ;  /* 0x000000080a087207 */ /* 0x000fe40004000000 */
[----:B------:R-:W-:Y:S01]  /*4af0*/  SEL R2, R11, R12, !P4 ;  /* 0x0000000c0b027207 */ /* 0x000fe20006000000 */
[----:B------:R-:W-:Y:S01]  /*4b00*/  IMAD R12, R26, R9, RZ ;  /* 0x000000091a0c7224 */ /* 0x000fe200078e02ff */
[C---:B------:R-:W-:Y:S01]  /*4b10*/  ISETP.GE.AND P0, PT, R8.reuse, R0, PT ;  /* 0x000000000800720c */ /* 0x040fe20003f06270 */
[----:B------:R-:W-:Y:S03]  /*4b20*/  IMAD.HI.U32 R0, R8, R4, RZ ;  /* 0x0000000408007227 */ /* 0x000fe600078e00ff */
[----:B------:R-:W-:Y:S02]  /*4b30*/  ISETP.GE.OR P0, PT, R2, R12, P0 ;  /* 0x0000000c0200720c */ /* 0x000fe40000706670 */
[-C--:B------:R-:W-:Y:S04]  /*4b40*/  SHF.R.U32.HI R0, RZ, R5.reuse, R0 ;  /* 0x00000005ff007219 */ /* 0x080fe80000011600 */
[----:B------:R-:W-:Y:S05]  /*4b50*/  SEL R13, R8, R0, !P2 ;  /* 0x00000000080d7207 */ /* 0x000fea0005000000 */
[----:B------:R-:W-:Y:S02]  /*4b60*/  IMAD.MOV R12, RZ, RZ, -R13 ;  /* 0x000000ffff0c7224 */ /* 0x000fe400078e0a0d */
[----:B------:R-:W-:Y:S04]  /*4b70*/  @!P0 IMAD.HI.U32 R0, R2, R4, RZ ;  /* 0x0000000402008227 */ /* 0x000fe800078e00ff */
[----:B------:R-:W-:Y:S01]  /*4b80*/  IMAD R12, R26, R12, R8 ;  /* 0x0000000c1a0c7224 */ /* 0x000fe200078e0208 */
[----:B------:R-:W-:Y:S04]  /*4b90*/  @!P0 SHF.R.U32.HI R0, RZ, R5, R0 ;  /* 0x00000005ff008219 */ /* 0x000fe80000011600 */
[----:B------:R-:W-:Y:S04]  /*4ba0*/  @!P0 SEL R0, R2, R0, !P2 ;  /* 0x0000000002008207 */ /* 0x000fe80005000000 */
[----:B------:R-:W-:Y:S01]  /*4bb0*/  @!P0 IADD3 R13, PT, PT, R13, -R0, RZ ;  /* 0x800000000d0d8210 */ /* 0x000fe20007ffe0ff */
[----:B------:R-:W-:Y:S01]  /*4bc0*/  @!P0 IMAD R0, R9, R12, R0 ;  /* 0x0000000c09008224 */ /* 0x000fe200078e0200 */
[----:B------:R-:W-:Y:S01]  /*4bd0*/  IADD3 R9, PT, PT, -R8, RZ, RZ ;  /* 0x000000ff08097210 */ /* 0x000fe20007ffe1ff */
[--C-:B------:R-:W-:Y:S02]  /*4be0*/  IMAD.MOV R12, RZ, RZ, -R2.reuse ;  /* 0x000000ffff0c7224 */ /* 0x100fe400078e0a02 */
[----:B------:R-:W-:Y:S02]  /*4bf0*/  @!P0 IMAD R8, R13, R26, R2 ;  /* 0x0000001a0d088224 */ /* 0x000fe400078e0202 */
[----:B------:R-:W-:Y:S02]  /*4c00*/  @!P0 IMAD.MOV.U32 R2, RZ, RZ, R0 ;  /* 0x000000ffff028224 */ /* 0x000fe400078e0000 */
[----:B------:R-:W-:Y:S02]  /*4c10*/  IMAD R11, R3, R12, R11 ;  /* 0x0000000c030b7224 */ /* 0x000fe400078e020b */
[----:B------:R-:W-:Y:S02]  /*4c20*/  IMAD R10, R6, R9, R10 ;  /* 0x00000009060a7224 */ /* 0x000fe400078e020a */
[----:B------:R-:W-:Y:S02]  /*4c30*/  IMAD R11, R2, R3, R11 ;  /* 0x00000003020b7224 */ /* 0x000fe400078e020b */
[----:B------:R-:W-:Y:S02]  /*4c40*/  IMAD R10, R8, R6, R10 ;  /* 0x00000006080a7224 */ /* 0x000fe400078e020a */
.L_x_91:
[----:B------:R-:W-:Y:S05]  /*4c50*/  BRA.U UP1, `(.L_x_92) ;  /* 0x0000000101107547 */ /* 0x000fea000b800000 */
[----:B------:R-:W-:Y:S04]  /*4c60*/  MOV R2, UR7 ;  /* 0x0000000700027c02 */ /* 0x000fe80008000f00 */
[----:B------:R-:W-:Y:S04]  /*4c70*/  SHF.L.U32 R2, R2, 0x1f, RZ ;  /* 0x0000001f02027819 */ /* 0x000fe800000006ff */
[----:B------:R-:W2:Y:S02]  /*4c80*/  SYNCS.PHASECHK.TRANS64.TRYWAIT P0, [UR6+0xb8], R2 ;  /* 0x0000b802ff0075a7 */ /* 0x000ea40008001106 */
[----:B--2---:R-:W-:Y:S05]  /*4c90*/  @!P0 BRA `(.L_x_93) ;  /* 0x0000003800b08947 */ /* 0x004fea0003800000 */
.L_x_92:
[----:B------:R-:W-:Y:S02]  /*4ca0*/  R2UR UR27, R14 ;  /* 0x000000000e1b72ca */ /* 0x000fe400000e0000 */
[----:B------:R-:W-:Y:S02]  /*4cb0*/  R2UR UR26, R15 ;  /* 0x000000000f1a72ca */ /* 0x000fe400000e0000 */
[----:B------:R-:W-:Y:S04]  /*4cc0*/  ISETP.NE.U32.AND P2, PT, RZ, UR4, PT ;  /* 0x00000004ff007c0c */ /* 0x000fe8000bf45070 */
[----:B------:R-:W-:Y:S05]  /*4cd0*/  ISETP.NE.AND.EX P2, PT, RZ, UR5, PT, P2 ;  /* 0x00000005ff007c0c */ /* 0x000fea000bf45320 */
[----:B------:R-:W-:Y:S02]  /*4ce0*/  USHF.L.U32 UR27, UR27, 0x6, URZ ;  /* 0x000000061b1b7899 */ /* 0x000fe400080006ff */
[----:B------:R-:W-:Y:S01]  /*4cf0*/  USHF.L.U32 UR26, UR26, 0x6, URZ ;  /* 0x000000061a1a7899 */ /* 0x000fe200080006ff */
[----:B------:R-:W-:Y:S11]  /*4d00*/  BRA.U !UP5, `(.L_x_94) ;  /* 0x000000010d347547 */ /* 0x000ff6000b800000 */
[----:B------:R-:W-:Y:S01]  /*4d10*/  UPLOP3.LUT UP0, UPT, UPT, UPT, UP4, 0x80, 0x8 ;  /* 0x000000000008789c */ /* 0x000fe20003f0f040 */
[----:B--2---:R-:W-:Y:S02]  /*4d20*/  HFMA2 R0, -RZ, RZ, 0, 5.9604644775390625e-08 ;  /* 0x00000001ff007431 */ /* 0x004fe400000001ff */
[----:B------:R-:W-:Y:S03]  /*4d30*/  IMAD.MOV.U32 R64, RZ, RZ, 0x1 ;  /* 0x00000001ff407424 */ /* 0x000fe600078e00ff */
[----:B------:R-:W-:Y:S05]  /*4d40*/  PLOP3.LUT P0, PT, PT, PT, UP0, 0x80, 0x8 ;  /* 0x000000000008781c */ /* 0x000fea0003f0f008 */
[----:B------:R-:W2:Y:S01]  /*4d50*/  @UP0 LDCU.64 UR10, c[0x0][0x888] ;  /* 0x00011100ff0a07ac */ /* 0x000ea20008000a00 */
[----:B------:R-:W-:Y:S07]  /*4d60*/  @UP0 UIMAD UR8, UR36, UR4, URZ ;  /* 0x00000004240802a4 */ /* 0x000fee000f8e02ff */
[----:B------:R-:W-:Y:S01]  /*4d70*/  @!P0 PRMT R64, R0, 0x7610, R64 ;  /* 0x0000761000408816 */ /* 0x000fe20000000040 */
[----:B--2---:R-:W-:Y:S03]  /*4d80*/  @UP0 UIMAD.WIDE UR10, UR8, 0x4, UR10 ;  /* 0x00000004080a08a5 */ /* 0x004fe6000f8e020a */
[----:B------:R-:W2:Y:S03]  /*4d90*/  @!UP0 LDCU UR8, c[0x0][0x880] ;  /* 0x00011000ff0887ac */ /* 0x000ea60008000800 */
[----:B------:R-:W-:Y:S01]  /*4da0*/  IMAD.U32 R8, RZ, RZ, UR10 ;  /* 0x0000000aff087e24 */ /* 0x000fe2000f8e00ff */
[----:B------:R-:W-:Y:S05]  /*4db0*/  MOV R9, UR11 ;  /* 0x0000000b00097c02 */ /* 0x000fea0008000f00 */
[----:B-----5:R4:W5:Y:S02]  /*4dc0*/  @P0 LDG.E R35, desc[UR46][R8.64] ;  /* 0x0000002e08230981 */ /* 0x020964000c1e1900 */
[----:B--2-4-:R-:W-:Y:S07]  /*4dd0*/  @!P0 IMAD.U32 R35, RZ, RZ, UR8 ;  /* 0x00000008ff238e24 */ /* 0x014fee000f8e00ff */
.L_x_94:
[----:B-----5:R-:W-:Y:S01]  /*4de0*/  @!P2 FSETP.EQ.AND P0, PT, R35, RZ, PT ;  /* 0x000000ff2300a20b */ /* 0x020fe20003f02000 */
[----:B------:R-:W-:Y:S01]  /*4df0*/  @!UPT UIADD3 URZ, UPT, UPT, URZ, URZ, URZ ;  /* 0x000000fffffff290 */ /* 0x000fe2000fffe0ff */
[----:B------:R-:W-:Y:S11]  /*4e00*/  @!P2 BRA `(.L_x_95) ;  /* 0x000000000014a947 */ /* 0x000ff60003800000 */
[----:B------:R-:W-:Y:S02]  /*4e10*/  LOP3.LUT P2, RZ, R64, 0xff, RZ, 0xc0, !PT ;  /* 0x000000ff40ff7812 */ /* 0x000fe4000784c0ff */
[----:B------:R-:W-:Y:S04]  /*4e20*/  PLOP3.LUT P0, PT, PT, PT, UP0, 0x80, 0x8 ;  /* 0x000000000008781c */ /* 0x000fe80003f0f008 */
[----:B------:R-:W-:Y:S07]  /*4e30*/  PLOP3.LUT P0, PT, P0, PT, PT, 0x8, 0x80 ;  /* 0x000000000080781c */ /* 0x000fee000070e170 */
[----:B------:R-:W-:Y:S11]  /*4e40*/  @P2 FSETP.EQ.AND P0, PT, R35, RZ, PT ;  /* 0x000000ff2300220b */ /* 0x000ff60003f02000 */
[----:B------:R-:W-:Y:S02]  /*4e50*/  @!UPT UIADD3 URZ, UPT, UPT, URZ, URZ, URZ ;  /* 0x000000fffffff290 */ /* 0x000fe4000fffe0ff */
.L_x_95:
[----:B------:R-:W-:Y:S01]  /*4e60*/  ULEA UR15, UR13, UR6, 0x3 ;  /* 0x000000060d0f7291 */ /* 0x000fe2000f8e18ff */
[----:B------:R-:W-:Y:S02]  /*4e70*/  SHF.L.U32 R9, R32, 0x1f, RZ ;  /* 0x0000001f20097819 */ /* 0x000fe400000006ff */
[----:B------:R-:W-:Y:S04]  /*4e80*/  ELECT P4, URZ, PT ;  /* 0x0000000000ff782f */ /* 0x000fe80003880000 */
[----:B------:R-:W-:Y:S02]  /*4e90*/  PLOP3.LUT P4, PT, P0, P4, PT, 0xf2, 0x2f ;  /* 0x00000000002f781c */ /* 0x000fe40000789e72 */
[----:B------:R-:W4:Y:S11]  /*4ea0*/  SYNCS.PHASECHK.TRANS64.TRYWAIT P2, [UR15+0x98], R9 ;  /* 0x00009809ff0075a7 */ /* 0x000f36000804110f */
[----:B-1----:R-:W-:Y:S05]  /*4eb0*/  @!P4 IADD3 R8, P0, PT, R30, 0x580, RZ ;  /* 0x000005801e08c810 */ /* 0x002fea0007f1e0ff */
[----:B--2---:R-:W-:Y:S01]  /*4ec0*/  @!P4 IMAD.X R2, RZ, RZ, R31, P0 ;  /* 0x000000ffff02c224 */ /* 0x004fe200000e061f */
[----:B----4-:R-:W-:Y:S07]  /*4ed0*/  @!P2 BRA `(.L_x_96) ;  /* 0x000000380038a947 */ /* 0x010fee0003800000 */
.L_x_178:
[----:B------:R-:W2:Y:S01]  /*4ee0*/  LDC.64 R12, c[0x0][0xb18] ;  /* 0x0002c600ff0c7b82 */ /* 0x000ea20000000a00 */
[----:B------:R-:W-:Y:S01]  /*4ef0*/  @!P4 R2UR UR8, R2 ;  /* 0x000000000208c2ca */ /* 0x000fe200000e0000 */
[----:B------:R-:W-:Y:S01]  /*4f00*/  VOTEU.ALL UP3, P4 ;  /* 0x0000000000ff7886 */ /* 0x000fe20002060000 */
[----:B------:R-:W-:Y:S01]  /*4f10*/  @!P4 R2UR UR9, R8 ;  /* 0x000000000809c2ca */ /* 0x000fe200000e0000 */
[----:B------:R-:W-:Y:S01]  /*4f20*/  UIADD3 UR25, UPT, UPT, UR15, 0x80, URZ ;  /* 0x000000800f197890 */ /* 0x000fe2000fffe0ff */
[----:B-1----:R-:W-:Y:S03]  /*4f30*/  @!P4 IMAD.MOV.U32 R0, RZ, RZ, 0x2000 ;  /* 0x00002000ff00c424 */ /* 0x002fe600078e00ff */
[----:B------:R-:W1:Y:S01]  /*4f40*/  @!P1 LDC R2, c[0x0][0xb0c] ;  /* 0x0002c300ff029b82 */ /* 0x000e620000000800 */
[----:B------:R-:W-:Y:S01]  /*4f50*/  UIADD3 UR14, UPT, UPT, UR13, 0x1, URZ ;  /* 0x000000010d0e7890 */ /* 0x000fe2000fffe0ff */
[----:B------:R-:W-:Y:S01]  /*4f60*/  @P3 SHF.R.U32.HI R27, RZ, 0x10, R21 ;  /* 0x00000010ff1b3819 */ /* 0x000fe20000011615 */
[----:B------:R-:W-:Y:S01]  /*4f70*/  VOTEU.ALL UP2, P4 ;  /* 0x0000000000ff7886 */ /* 0x000fe20002040000 */
[----:B------:R-:W-:Y:S01]  /*4f80*/  UMOV UR18, 0x0 ;  /* 0x0000000000127882 */ /* 0x000fe20000000000 */
[----:B------:R-:W-:Y:S01]  /*4f90*/  UISETP.NE.AND UP6, UPT, UR14, 0x3, UPT ;  /* 0x000000030e00788c */ /* 0x000fe2000bfc5270 */
[----:B------:R-:W-:Y:S01]  /*4fa0*/  VIADD R29, R29, 0x1 ;  /* 0x000000011d1d7836 */ /* 0x000fe20000000000 */
[----:B------:R-:W-:Y:S01]  /*4fb0*/  UMOV UR19, 0x10000000 ;  /* 0x1000000000137882 */ /* 0x000fe20000000000 */
[----:B------:R-:W-:Y:S01]  /*4fc0*/  IMAD.U32 R9, RZ, RZ, UR8 ;  /* 0x00000008ff097e24 */ /* 0x000fe2000f8e00ff */
[----:B------:R-:W-:Y:S01]  /*4fd0*/  @!UP3 ULEA UR8, UR13, UR6, 0xd ;  /* 0x000000060d08b291 */ /* 0x000fe2000f8e68ff */
[----:B------:R-:W-:Y:S01]  /*4fe0*/  IMAD.U32 R8, RZ, RZ, UR9 ;  /* 0x00000009ff087e24 */ /* 0x000fe2000f8e00ff */
[----:B------:R-:W-:Y:S01]  /*4ff0*/  UMOV UR28, UR36 ;  /* 0x00000024001c7c82 */ /* 0x000fe20008000000 */
[----:B------:R-:W-:Y:S01]  /*5000*/  @!UP3 UIADD3 UR10, UPT, UPT, UR26, 0x20, URZ ;  /* 0x000000201a0ab890 */ /* 0x000fe2000fffe0ff */
[----:B------:R-:W-:Y:S01]  /*5010*/  @!P4 R2UR UR21, R9 ;  /* 0x000000000915c2ca */ /* 0x000fe200000e0000 */
[----:B------:R-:W-:Y:S01]  /*5020*/  @!UP3 UIADD3 UR24, UPT, UPT, UR8, 0x200, URZ ;  /* 0x000002000818b890 */ /* 0x000fe2000fffe0ff */
[----:B------:R-:W-:Y:S01]  /*5030*/  @!P4 R2UR UR20, R8 ;  /* 0x000000000814c2ca */ /* 0x000fe200000e0000 */
[----:B------:R-:W-:Y:S01]  /*5040*/  @!UP3 UIADD3 UR8, UPT, UPT, UR8, 0x1200, URZ ;  /* 0x000012000808b890 */ /* 0x000fe2000fffe0ff */
[----:B------:R-:W4:Y:S01]  /*5050*/  LDC.64 R8, c[0x0][0xb10] ;  /* 0x0002c400ff087b82 */ /* 0x000f220000000a00 */
[----:B------:R-:W-:Y:S01]  /*5060*/  USEL UR9, URZ, 0x1, UP6 ;  /* 0x00000001ff097887 */ /* 0x000fe2000b000000 */
[----:B------:R-:W-:Y:S01]  /*5070*/  VOTEU.ALL UP1, P4 ;  /* 0x0000000000ff7886 */ /* 0x000fe20002020000 */
[----:B------:R-:W-:Y:S01]  /*5080*/  UMOV UR11, UR27 ;  /* 0x0000001b000b7c82 */ /* 0x000fe20008000000 */
[----:B------:R-:W-:Y:S01]  /*5090*/  UMOV UR12, UR36 ;  /* 0x00000024000c7c82 */ /* 0x000fe20008000000 */
[----:B------:R-:W-:Y:S02]  /*50a0*/  UPRMT UR16, UR37, 0x654, UR25 ;  /* 0x0000065425107896 */ /* 0x000fe40008000019 */
[----:B------:R-:W-:Y:S01]  /*50b0*/  LOP3.LUT R32, R32, UR9, RZ, 0x3c, !PT ;  /* 0x0000000920207c12 */ /* 0x000fe2000f8e3cff */
[----:B------:R-:W-:Y:S01]  /*50c0*/  UMOV UR9, UR25 ;  /* 0x0000001900097c82 */ /* 0x000fe20008000000 */
[----:B------:R-:W-:Y:S02]  /*50d0*/  USEL UR14, UR14, URZ, UP6 ;  /* 0x000000ff0e0e7287 */ /* 0x000fe4000b000000 */
[----:B------:R1:W-:Y:S01]  /*50e0*/  @!UP2 UTMALDG.3D [UR24], [UR20], desc[UR18] ;  /* 0x000012181400a5b4 */ /* 0x0003e20008011000 */
[----:B------:R-:W-:Y:S01]  /*50f0*/  SHF.L.U32 R14, R32, 0x1f, RZ ;  /* 0x0000001f200e7819 */ /* 0x000fe200000006ff */
[----:B------:R-:W-:Y:S01]  /*5100*/  ULEA UR13, UR14, UR6, 0x3 ;  /* 0x000000060e0d7291 */ /* 0x000fe2000f8e18ff */
[----:B------:R1:W-:Y:S01]  /*5110*/  @!UP1 UTMALDG.3D [UR8], [UR20], desc[UR18] ;  /* 0x00001208140095b4 */ /* 0x0003e20008011000 */
[----:B------:R5:W-:Y:S01]  /*5120*/  @!P4 SYNCS.ARRIVE.TRANS64.RED.A0TR RZ, [UR15+0x80], R0 ;  /* 0x00008000ffffc9a7 */ /* 0x000be2000830040f */
[C---:B----4-:R-:W-:Y:S01]  /*5130*/  @!P1 IMAD.HI.U32 R8, R11.reuse, R8, RZ ;  /* 0x000000080b089227 */ /* 0x050fe200078e00ff */
[----:B--2---:R-:W-:Y:S02]  /*5140*/  @!P1 ISETP.NE.AND P0, PT, R12, 0x1, PT ;  /* 0x000000010c00980c */ /* 0x004fe40003f05270 */
[----:B-1----:R-:W-:Y:S01]  /*5150*/  @!P1 ISETP.NE.AND P2, PT, R2, 0x1, PT ;  /* 0x000000010200980c */ /* 0x002fe20003f45270 */
[C---:B------:R-:W-:Y:S01]  /*5160*/  @!P1 IMAD.HI.U32 R13, R10.reuse, R13, RZ ;  /* 0x0000000d0a0d9227 */ /* 0x040fe200078e00ff */
[----:B------:R-:W-:Y:S04]  /*5170*/  @!P1 SHF.R.U32.HI R8, RZ, R9, R8 ;  /* 0x00000009ff089219 */ /* 0x000fe80000011608 */
[----:B------:R-:W-:Y:S01]  /*5180*/  @!P1 SEL R8, R11, R8, !P2 ;  /* 0x000000080b089207 */ /* 0x000fe20005000000 */
[----:B------:R-:W-:Y:S01]  /*5190*/  SYNCS.ARRIVE.TRANS64.RED.A1T0 RZ, [UR16], RZ ;  /* 0x000000ffffff79a7 */ /* 0x000fe20008100410 */
[----:B------:R-:W1:Y:S01]  /*51a0*/  SYNCS.PHASECHK.TRANS64.TRYWAIT P5, [UR13+0x98], R14 ;  /* 0x0000980eff0075a7 */ /* 0x000e6200080a110d */
[----:B-----5:R-:W2:Y:S02]  /*51b0*/  @!P1 LDC R0, c[0x0][0xb20] ;  /* 0x0002c800ff009b82 */ /* 0x020ea40000000800 */
[----:B--2---:R-:W-:Y:S04]  /*51c0*/  @!P1 SHF.R.U32.HI R0, RZ, R0, R13 ;  /* 0x00000000ff009219 */ /* 0x004fe8000001160d */
[----:B------:R-:W-:Y:S05]  /*51d0*/  @!P1 SEL R9, R10, R0, !P0 ;  /* 0x000000000a099207 */ /* 0x000fea0004000000 */
[----:B------:R-:W-:Y:S02]  /*51e0*/  @!P1 IMAD.IADD R0, R9, 0x1, -R8 ;  /* 0x0000000109009824 */ /* 0x000fe400078e0a08 */
[----:B------:R-:W-:Y:S02]  /*51f0*/  @!P1 IMAD.IADD R8, R8, 0x1, -R9 ;  /* 0x0000000108089824 */ /* 0x000fe400078e0a09 */
[----:B------:R-:W-:Y:S02]  /*5200*/  @!P1 IMAD R11, R0, R2, R11 ;  /* 0x00000002000b9224 */ /* 0x000fe400078e020b */
[----:B------:R-:W-:Y:S01]  /*5210*/  @!P1 IMAD R10, R8, R12, R10 ;  /* 0x0000000c080a9224 */ /* 0x000fe200078e020a */
[----:B-1----:R-:W-:Y:S06]  /*5220*/  @!P5 BRA `(.L_x_97) ;  /* 0x00000034007cd947 */ /* 0x002fec0003800000 */
.L_x_180:
[----:B------:R-:W-:Y:S01]  /*5230*/  UIADD3 UR17, UPT, UPT, UR13, 0x80, URZ ;  /* 0x000000800d117890 */ /* 0x000fe2000fffe0ff */
[----:B------:R-:W-:Y:S01]  /*5240*/  @!P4 IADD3 R2, P0, PT, R30, 0x580, RZ ;  /* 0x000005801e02c810 */ /* 0x000fe20007f1e0ff */
[----:B------:R-:W-:Y:S01]  /*5250*/  VOTEU.ALL UP2, P4 ;  /* 0x0000000000ff7886 */ /* 0x000fe20002040000 */
[----:B------:R-:W-:Y:S01]  /*5260*/  UMOV UR22, 0x0 ;  /* 0x0000000000167882 */ /* 0x000fe20000000000 */
[----:B------:R-:W-:Y:S01]  /*5270*/  UPRMT UR15, UR37, 0x654, UR17 ;  /* 0x00000654250f7896 */ /* 0x000fe20008000011 */
[----:B------:R-:W-:Y:S01]  /*5280*/  @!P4 R2UR UR9, R2 ;  /* 0x000000000209c2ca */ /* 0x000fe200000e0000 */
[----:B-1----:R-:W-:Y:S01]  /*5290*/  @!P4 IMAD.X R0, RZ, RZ, R31, P0 ;  /* 0x000000ffff00c224 */ /* 0x002fe200000e061f */
[----:B------:R-:W-:Y:S01]  /*52a0*/  UMOV UR23, 0x10000000 ;  /* 0x1000000000177882 */ /* 0x000fe20000000000 */
[----:B------:R-:W-:Y:S01]  /*52b0*/  UMOV UR19, UR27 ;  /* 0x0000001b00137c82 */ /* 0x000fe20008000000 */
[----:B------:R-:W-:Y:S01]  /*52c0*/  UMOV UR20, UR36 ;  /* 0x0000002400147c82 */ /* 0x000fe20008000000 */
[----:B------:R-:W-:Y:S01]  /*52d0*/  UMOV UR11, UR27 ;  /* 0x0000001b000b7c82 */ /* 0x000fe20008000000 */
[----:B------:R-:W-:Y:S01]  /*52e0*/  @!P4 R2UR UR8, R0 ;  /* 0x000000000008c2ca */ /* 0x000fe200000e0000 */
[----:B------:R-:W-:Y:S01]  /*52f0*/  UMOV UR12, UR36 ;  /* 0x00000024000c7c82 */ /* 0x000fe20008000000 */
[----:B------:R-:W-:Y:S01]  /*5300*/  VOTEU.ALL UP1, P4 ;  /* 0x0000000000ff7886 */ /* 0x000fe20002020000 */
[----:B------:R-:W-:Y:S01]  /*5310*/  @P3 R2UR UR36, R27 ;  /* 0x000000001b2432ca */ /* 0x000fe200000e0000 */
[----:B------:R-:W-:Y:S01]  /*5320*/  IMAD.IADD R15, R10, 0x1, R62 ;  /* 0x000000010a0f7824 */ /* 0x000fe200078e023e */
[----:B------:R-:W-:Y:S01]  /*5330*/  ISETP.NE.AND P0, PT, R29, 0x2, PT ;  /* 0x000000021d00780c */ /* 0x000fe20003f05270 */
[----:B------:R-:W-:Y:S01]  /*5340*/  IMAD.IADD R14, R11, 0x1, R63 ;  /* 0x000000010b0e7824 */ /* 0x000fe200078e023f */
[----:B------:R-:W-:Y:S01]  /*5350*/  @!UP1 UIADD3 UR18, UPT, UPT, UR26, 0x10, URZ ;  /* 0x000000101a129890 */ /* 0x000fe2000fffe0ff */
[----:B------:R-:W-:Y:S01]  /*5360*/  IMAD.U32 R8, RZ, RZ, UR9 ;  /* 0x00000009ff087e24 */ /* 0x000fe2000f8e00ff */
[----:B------:R-:W-:Y:S01]  /*5370*/  @!UP1 UIADD3 UR10, UPT, UPT, UR26, 0x30, URZ ;  /* 0x000000301a0a9890 */ /* 0x000fe2000fffe0ff */
[----:B------:R-:W-:Y:S01]  /*5380*/  SEL R0, RZ, 0x1, P0 ;  /* 0x00000001ff007807 */ /* 0x000fe20000000000 */
[----:B------:R-:W-:Y:S01]  /*5390*/  UMOV UR9, UR17 ;  /* 0x0000001100097c82 */ /* 0x000fe20008000000 */
[----:B------:R-:W-:Y:S01]  /*53a0*/  SEL R29, R29, RZ, P0 ;  /* 0x000000ff1d1d7207 */ /* 0x000fe20000000000 */
[----:B------:R-:W-:Y:S01]  /*53b0*/  IMAD.U32 R9, RZ, RZ, UR8 ;  /* 0x00000008ff097e24 */ /* 0x000fe2000f8e00ff */
[----:B------:R-:W-:Y:S01]  /*53c0*/  @!P4 R2UR UR24, R8 ;  /* 0x000000000818c2ca */ /* 0x000fe200000e0000 */
[----:B------:R-:W-:Y:S01]  /*53d0*/  @!UP1 ULEA UR8, UR14, UR6, 0xd ;  /* 0x000000060e089291 */ /* 0x000fe2000f8e68ff */
[----:B------:R-:W-:Y:S02]  /*53e0*/  LOP3.LUT R28, R28, R0, RZ, 0x3c, !PT ;  /* 0x000000001c1c7212 */ /* 0x000fe400078e3cff */
[----:B------:R-:W-:Y:S01]  /*53f0*/  @!P4 R2UR UR25, R9 ;  /* 0x000000000919c2ca */ /* 0x000fe200000e0000 */
[----:B------:R-:W-:Y:S02]  /*5400*/  @!UP1 UIADD3 UR16, UPT, UPT, UR8, 0x200, URZ ;  /* 0x0000020008109890 */ /* 0x000fe4000fffe0ff */
[----:B------:R-:W-:Y:S01]  /*5410*/  @!UP1 UIADD3 UR8, UPT, UPT, UR8, 0x1200, URZ ;  /* 0x0000120008089890 */ /* 0x000fe2000fffe0ff */
[----:B------:R-:W-:Y:S09]  /*5420*/  VOTEU.ALL UP1, P4 ;  /* 0x0000000000ff7886 */ /* 0x000ff20002020000 */
[----:B------:R2:W-:Y:S01]  /*5430*/  @!UP2 UTMALDG.3D [UR16], [UR24], desc[UR22] ;  /* 0x000016101800a5b4 */ /* 0x0005e20008011000 */
[----:B------:R2:W-:Y:S01]  /*5440*/  @!UP1 UTMALDG.3D [UR8], [UR24], desc[UR22] ;  /* 0x00001608180095b4 */ /* 0x0005e20008011000 */
[----:B------:R2:W-:Y:S01]  /*5450*/  @!P4 SYNCS.ARRIVE.TRANS64.RED.A0TR RZ, [UR13+0x80], R25 ;  /* 0x00008019ffffc9a7 */ /* 0x0005e2000830040d */
[----:B------:R-:W-:Y:S04]  /*5460*/  UIADD3 UR13, UPT, UPT, UR14, 0x1, URZ ;  /* 0x000000010e0d7890 */ /* 0x000fe8000fffe0ff */
[----:B------:R-:W-:Y:S04]  /*5470*/  UISETP.NE.AND UP1, UPT, UR13, 0x3, UPT ;  /* 0x000000030d00788c */ /* 0x000fe8000bf25270 */
[----:B------:R-:W-:Y:S02]  /*5480*/  USEL UR14, URZ, 0x1, UP1 ;  /* 0x00000001ff0e7887 */ /* 0x000fe40008800000 */
[----:B------:R-:W-:Y:S02]  /*5490*/  USEL UR13, UR13, URZ, UP1 ;  /* 0x000000ff0d0d7287 */ /* 0x000fe40008800000 */
[----:B------:R-:W-:Y:S02]  /*54a0*/  UPLOP3.LUT UP1, UPT, UPT, UPT, UPT, 0x80, 0x8 ;  /* 0x000000000008789c */ /* 0x000fe40003f2f070 */
[----:B------:R-:W-:Y:S01]  /*54b0*/  LOP3.LUT R32, R32, UR14, RZ, 0x3c, !PT ;  /* 0x0000000e20207c12 */ /* 0x000fe2000f8e3cff */
[----:B------:R-:W-:Y:S01]  /*54c0*/  SYNCS.ARRIVE.TRANS64.RED.A1T0 RZ, [UR15], RZ ;  /* 0x000000ffffff79a7 */ /* 0x000fe2000810040f */
[----:B------:R-:W-:Y:S07]  /*54d0*/  @P3 BRA `(.L_x_98) ;  /* 0xfffffff000e43947 */ /* 0x000fee000383ffff */
[----:B------:R-:W-:Y:S01]  /*54e0*/  UIADD3 UR6, UPT, UPT, UR6, 0x98, URZ ;  /* 0x0000009806067890 */ /* 0x000fe2000fffe0ff */
[----:B------:R-:W-:-:S03]  /*54f0*/  SHF.L.U32 R2, R32, 0x1f, RZ ;  /* 0x0000001f20027819 */ /* 0x000fc600000006ff */
[----:B------:R-:W-:-:S09]  /*5500*/  ULEA UR4, UR13, UR6, 0x3 ;  /* 0x000000060d047291 */ /* 0x000fd2000f8e18ff */
[----:B------:R-:W1:Y:S02]  /*5510*/  SYNCS.PHASECHK.TRANS64.TRYWAIT P0, [UR4], R2 ;  /* 0x00000002ff0075a7 */ /* 0x000e640008001104 */
[----:B-1----:R-:W-:Y:S05]  /*5520*/  @!P0 BRA `(.L_x_99) ;  /* 0x0000003000d48947 */ /* 0x002fea0003800000 */
.L_x_182:
        /* <DEDUP_REMOVED lines=9> */
.L_x_184:
[----:B------:R-:W-:-:S04]  /*55c0*/  UIADD3 UR5, UPT, UPT, UR5, 0x1, URZ ;  /* 0x0000000105057890 */ /* 0x000fc8000fffe0ff */
[----:B------:R-:W-:-:S04]  /*55d0*/  UISETP.NE.AND UP0, UPT, UR5, 0x3, UPT ;  /* 0x000000030500788c */ /* 0x000fc8000bf05270 */
[----:B------:R-:W-:Y:S02]  /*55e0*/  USEL UR4, URZ, 0x1, UP0 ;  /* 0x00000001ff047887 */ /* 0x000fe40008000000 */
[----:B------:R-:W-:-:S04]  /*55f0*/  USEL UR5, UR5, URZ, UP0 ;  /* 0x000000ff05057287 */ /* 0x000fc80008000000 */
[----:B------:R-:W-:Y:S01]  /*5600*/  ULEA UR5, UR5, UR6, 0x3 ;  /* 0x0000000605057291 */ /* 0x000fe2000f8e18ff */
[----:B-1----:R-:W-:-:S04]  /*5610*/  LOP3.LUT R2, R32, UR4, RZ, 0x3c, !PT ;  /* 0x0000000420027c12 */ /* 0x002fc8000f8e3cff */
[----:B------:R-:W-:Y:S01]  /*5620*/  SHF.L.U32 R2, R2, 0x1f, RZ ;  /* 0x0000001f02027819 */ /* 0x000fe200000006ff */
[----:B------:R-:W-:-:S07]  /*5630*/  IMAD.U32 R0, RZ, RZ, UR5 ;  /* 0x00000005ff007e24 */ /* 0x000fce000f8e00ff */
.L_x_101:
[----:B-1----:R1:W4:Y:S02]  /*5640*/  SYNCS.PHASECHK.TRANS64.TRYWAIT P0, [R0+URZ], R2 ;  /* 0x00000002000075a7 */ /* 0x00232400080011ff */
[----:B----4-:R-:W-:Y:S05]  /*5650*/  @!P0 NANOSLEEP.SYNCS 0x989680 ;  /* 0x009896800000895d */ /* 0x010fea0003900000 */
[----:B------:R-:W4:Y:S02]  /*5660*/  @!P0 SYNCS.PHASECHK.TRANS64 P0, [R0+URZ], R2 ;  /* 0x00000002000085a7 */ /* 0x000f2400080010ff */
[----:B--2-4-:R-:W-:Y:S05]  /*5670*/  @P0 EXIT ;  /* 0x000000000000094d */ /* 0x014fea0003800000 */
[----:B------:R-:W-:Y:S05]  /*5680*/  BRA `(.L_x_101) ;  /* 0xfffffffc00ec7947 */ /* 0x000fea000383ffff */
.L_x_89:
[----:B------:R-:W-:-:S06]  /*5690*/  UISETP.GE.AND UP1, UPT, UR10, 0x4, UPT ;  /* 0x000000040a00788c */ /* 0x000fcc000bf26270 */
[----:B------:R-:W-:-:S13]  /*56a0*/  PLOP3.LUT P0, PT, PT, PT, UP1, 0x80, 0x8 ;  /* 0x000000000008781c */ /* 0x000fda0003f0f018 */
[----:B------:R-:W-:Y:S05]  /*56b0*/  @!P0 EXIT ;  /* 0x000000000000894d */ /* 0x000fea0003800000 */
[----:B------:R-:W-:Y:S01]  /*56c0*/  BAR.SYNC.DEFER_BLOCKING 0x6, 0xa0 ;  /* 0x0182800000007b1d */ /* 0x000fe20000010000 */
[C---:B------:R-:W-:Y:S01]  /*56d0*/  IMAD.SHL.U32 R4, R69.reuse, 0x10, RZ ;  /* 0x0000001045047824 */ /* 0x040fe200078e00ff */
[C---:B------:R-:W-:Y:S01]  /*56e0*/  LOP3.LUT R76, R69.reuse, 0x60, RZ, 0xc0, !PT ;  /* 0x00000060454c7812 */ /* 0x040fe200078ec0ff */
[C---:B------:R-:W-:Y:S01]  /*56f0*/  IMAD.SHL.U32 R3, R68.reuse, 0x200000, RZ ;  /* 0x0020000044037824 */ /* 0x040fe200078e00ff */
[C---:B------:R-:W-:Y:S01]  /*5700*/  LOP3.LUT R70, R69.reuse, 0x2, RZ, 0xc0, !PT ;  /* 0x0000000245467812 */ /* 0x040fe200078ec0ff */
[----:B------:R-:W-:Y:S01]  /*5710*/  IMAD.SHL.U32 R5, R68, 0x200, RZ ;  /* 0x0000020044057824 */ /* 0x000fe200078e00ff */
[----:B------:R-:W-:Y:S02]  /*5720*/  UMOV UR48, 0x400 ;  /* 0x0000040000307882 */ /* 0x000fe40000000000 */
[----:B------:R-:W1:Y:S01]  /*5730*/  LDC R67, c[0x0][0x370] ;  /* 0x0000dc00ff437b82 */ /* 0x000e620000000800 */
[----:B------:R-:W-:Y:S01]  /*5740*/  ULEA UR48, UR37, UR48, 0x18 ;  /* 0x0000003025307291 */ /* 0x000fe2000f8ec0ff */
[C---:B------:R-:W-:Y:S01]  /*5750*/  LOP3.LUT R75, R4.reuse, 0x590, RZ, 0xc0, !PT ;  /* 0x00000590044b7812 */ /* 0x040fe200078ec0ff */
[C---:B------:R-:W-:Y:S01]  /*5760*/  IMAD.SHL.U32 R2, R69.reuse, 0x2, RZ ;  /* 0x0000000245027824 */ /* 0x040fe200078e00ff */
[----:B------:R-:W-:Y:S01]  /*5770*/  LOP3.LUT R4, R4, 0x60, RZ, 0xc0, !PT ;  /* 0x0000006004047812 */ /* 0x000fe200078ec0ff */
[----:B------:R-:W-:Y:S01]  /*5780*/  IMAD.U32 R32, R69, 0x10000, RZ ;  /* 0x0001000045207824 */ /* 0x000fe200078e00ff */
[----:B------:R-:W-:Y:S01]  /*5790*/  LOP3.LUT R3, R3, 0x200000, RZ, 0xc0, !PT ;  /* 0x0020000003037812 */ /* 0x000fe200078ec0ff */
[----:B------:R-:W-:Y:S01]  /*57a0*/  UIADD3 UR52, UPT, UPT, UR48, 0x200, URZ ;  /* 0x0000020030347890 */ /* 0x000fe2000fffe0ff */
[----:B------:R-:W2:Y:S01]  /*57b0*/  LDC R28, c[0x0][0xb0c] ;  /* 0x0002c300ff1c7b82 */ /* 0x000ea20000000800 */
[----:B------:R-:W-:Y:S01]  /*57c0*/  LOP3.LUT R69, R69, 0x4, RZ, 0xc0, !PT ;  /* 0x0000000445457812 */ /* 0x000fe200078ec0ff */
[----:B------:R-:W-:Y:S01]  /*57d0*/  IMAD.MOV.U32 R31, RZ, RZ, RZ ;  /* 0x000000ffff1f7224 */ /* 0x000fe200078e00ff */
[----:B------:R-:W-:-:S02]  /*57e0*/  LOP3.LUT R75, R75, 0x200, R5, 0xf8, !PT ;  /* 0x000002004b4b7812 */ /* 0x000fc400078ef805 */
[----:B------:R-:W-:Y:S02]  /*57f0*/  CS2R R72, SRZ ;  /* 0x0000000000487805 */ /* 0x000fe4000001ff00 */
[----:B------:R-:W-:Y:S01]  /*5800*/  LOP3.LUT R2, R4, 0xc, R2, 0xf8, !PT ;  /* 0x0000000c04027812 */ /* 0x000fe200078ef802 */
[----:B------:R-:W-:Y:S01]  /*5810*/  IMAD.MOV.U32 R79, RZ, RZ, RZ ;  /* 0x000000ffff4f7224 */ /* 0x000fe200078e00ff */
[----:B------:R-:W-:Y:S01]  /*5820*/  LOP3.LUT R32, R3, 0x400000, R32, 0xf8, !PT ;  /* 0x0040000003207812 */ /* 0x000fe200078ef820 */
[----:B------:R-:W3:Y:S01]  /*5830*/  LDC R65, c[0x0][0xb20] ;  /* 0x0002c800ff417b82 */ /* 0x000ee20000000800 */
[----:B------:R-:W4:Y:S01]  /*5840*/  LDS R0, [UR48+0x170] ;  /* 0x00017030ff007984 */ /* 0x000f220008000800 */
[----:B------:R-:W-:Y:S01]  /*5850*/  IADD3 R74, PT, PT, -R69, 0x2, RZ ;  /* 0x00000002454a7810 */ /* 0x000fe20007ffe1ff */
[----:B------:R-:W-:Y:S01]  /*5860*/  IMAD.MOV R70, RZ, RZ, -R70 ;  /* 0x000000ffff467224 */ /* 0x000fe200078e0a46 */
[----:B------:R-:W-:Y:S01]  /*5870*/  LOP3.LUT R75, R75, R2, RZ, 0xfc, !PT ;  /* 0x000000024b4b7212 */ /* 0x000fe200078efcff */
[----:B------:R-:W-:Y:S01]  /*5880*/  IMAD.MOV R69, RZ, RZ, -R69 ;  /* 0x000000ffff457224 */ /* 0x000fe200078e0a45 */
[----:B------:R-:W1:Y:S01]  /*5890*/  LDCU.64 UR54, c[0x0][0x348] ;  /* 0x00006900ff3677ac */ /* 0x000e620008000a00 */
[----:B------:R-:W-:Y:S01]  /*58a0*/  IMAD.SHL.U32 R74, R74, 0x10, RZ ;  /* 0x000000104a4a7824 */ /* 0x000fe200078e00ff */
[----:B------:R-:W1:Y:S01]  /*58b0*/  LDC R27, c[0x0][0xb30] ;  /* 0x0002cc00ff1b7b82 */ /* 0x000e620000000800 */
[----:B------:R-:W-:Y:S01]  /*58c0*/  LEA R75, R75, UR52, 0x2 ;  /* 0x000000344b4b7c11 */ /* 0x000fe2000f8e10ff */
[----:B------:R-:W-:Y:S01]  /*58d0*/  UMOV UR51, 0x1 ;  /* 0x0000000100337882 */ /* 0x000fe20000000000 */
[----:B------:R-:W1:Y:S01]  /*58e0*/  LDCU.64 UR38, c[0x0][0x888] ;  /* 0x00011100ff2677ac */ /* 0x000e620008000a00 */
[----:B------:R-:W1:Y:S04]  /*58f0*/  LDCU.64 UR44, c[0x0][0x890] ;  /* 0x00011200ff2c77ac */ /* 0x000e680008000a00 */
[----:B------:R-:W1:Y:S01]  /*5900*/  LDC.64 R60, c[0x0][0xb10] ;  /* 0x0002c400ff3c7b82 */ /* 0x000e620000000a00 */
[----:B------:R-:W-:Y:S01]  /*5910*/  UMOV UR56, URZ ;  /* 0x000000ff00387c82 */ /* 0x000fe20008000000 */
[----:B------:R-:W-:Y:S01]  /*5920*/  UMOV UR50, URZ ;  /* 0x000000ff00327c82 */ /* 0x000fe20008000000 */
[----:B------:R-:W-:-:S05]  /*5930*/  UMOV UR49, URZ ;  /* 0x000000ff00317c82 */ /* 0x000fca0008000000 */
[----:B------:R-:W1:Y:S08]  /*5940*/  LDC.64 R24, c[0x0][0xb18] ;  /* 0x0002c600ff187b82 */ /* 0x000e700000000a00 */
[----:B------:R-:W1:Y:S08]  /*5950*/  LDC.64 R22, c[0x0][0xb28] ;  /* 0x0002ca00ff167b82 */ /* 0x000e700000000a00 */
[----:B------:R-:W1:Y:S01]  /*5960*/  LDC.64 R58, c[0x0][0x8b0] ;  /* 0x00022c00ff3a7b82 */ /* 0x000e620000000a00 */
[----:B----4-:R-:W-:-:S07]  /*5970*/  IMAD.IADD R32, R0, 0x1, R32 ;  /* 0x0000000100207824 */ /* 0x010fce00078e0220 */
[----:B------:R-:W4:Y:S08]  /*5980*/  LDC.64 R56, c[0x0][0x8a8] ;  /* 0x00022a00ff387b82 */ /* 0x000f300000000a00 */
[----:B--23--:R-:W1:Y:S02]  /*5990*/  LDC R66, c[0x0][0x374] ;  /* 0x0000dd00ff427b82 */ /* 0x00ce640000000800 */
.L_x_132:
[C---:B------:R-:W-:Y:S02]  /*59a0*/  LEA R0, R79.reuse, UR48, 0x3 ;  /* 0x000000304f007c11 */ /* 0x040fe4000f8e18ff */
[----:B------:R-:W-:Y:S02]  /*59b0*/  SHF.L.U32 R2, R72, 0x1f, RZ ;  /* 0x0000001f48027819 */ /* 0x000fe400000006ff */
[----:B------:R-:W-:Y:S02]  /*59c0*/  LEA R16, R79, UR48, 0x4 ;  /* 0x000000304f107c11 */ /* 0x000fe4000f8e20ff */
[----:B------:R-:W2:Y:S02]  /*59d0*/  SYNCS.PHASECHK.TRANS64.TRYWAIT P0, [R0+URZ+0xc0], R2 ;  /* 0x0000c002000075a7 */ /* 0x000ea400080011ff */
[----:B--23--:R-:W-:Y:S05]  /*59e0*/  @!P0 BRA `(.L_x_102) ;  /* 0x0000002c00d48947 */ /* 0x00cfea0003800000 */
.L_x_185:
[----:B------:R-:W3:Y:S01]  /*59f0*/  LDC.64 R10, c[0x0][0xb10] ;  /* 0x0002c400ff0a7b82 */ /* 0x000ee20000000a00 */
[----:B------:R-:W4:Y:S01]  /*5a00*/  LDS.128 R16, [R16+0x150] ;  /* 0x0001500010107984 */ /* 0x000f220000000c00 */
[----:B-1----:R-:W-:Y:S01]  /*5a10*/  ISETP.NE.AND P1, PT, R27, 0x1, PT ;  /* 0x000000011b00780c */ /* 0x002fe20003f25270 */
[----:B--2---:R-:W-:Y:S01]  /*5a20*/  VIADD R0, R0, 0xd0 ;  /* 0x000000d000007836 */ /* 0x004fe20000000000 */
[----:B------:R-:W-:Y:S04]  /*5a30*/  ISETP.GE.AND P0, PT, R26, 0x1, PT ;  /* 0x000000011a00780c */ /* 0x000fe80003f06270 */
[----:B------:R-:W1:Y:S01]  /*5a40*/  LDC.64 R8, c[0x0][0xb18] ;  /* 0x0002c600ff087b82 */ /* 0x000e620000000a00 */
[----:B------:R-:W-:Y:S01]  /*5a50*/  PRMT R0, RZ, 0x654, R0 ;  /* 0x00000654ff007816 */ /* 0x000fe20000000000 */
[----:B------:R-:W-:Y:S01]  /*5a60*/  @!PT LDS RZ, [RZ] ;  /* 0x00000000fffff984 */ /* 0x000fe20000000800 */
[----:B------:R-:W-:Y:S01]  /*5a70*/  @!PT LDS RZ, [RZ] ;  /* 0x00000000fffff984 */ /* 0x000fe20000000800 */
[----:B------:R-:W-:Y:S01]  /*5a80*/  @!PT LDS RZ, [RZ] ;  /* 0x00000000fffff984 */ /* 0x000fe20000000800 */
[----:B------:R-:W-:Y:S01]  /*5a90*/  @!PT LDS RZ, [RZ] ;  /* 0x00000000fffff984 */ /* 0x000fe20000000800 */
[----:B------:R2:W-:Y:S06]  /*5aa0*/  MEMBAR.ALL.CTA ;  /* 0x0000000000007992 */ /* 0x0005ec0000008000 */
[----:B--2---:R-:W2:Y:S01]  /*5ab0*/  FENCE.VIEW.ASYNC.S ;  /* 0x00000000000073c6 */ /* 0x004ea20000000000 */
[----:B------:R-:W1:Y:S08]  /*5ac0*/  @!P1 LDC R12, c[0x0][0xb20] ;  /* 0x0002c800ff0c9b82 */ /* 0x000e700000000800 */
[----:B------:R-:W1:Y:S01]  /*5ad0*/  @!P1 LDC R7, c[0x0][0xb0c] ;  /* 0x0002c300ff079b82 */ /* 0x000e620000000800 */
[----:B--2---:R2:W-:Y:S01]  /*5ae0*/  SYNCS.ARRIVE.TRANS64.RED.A1T0 RZ, [R0+URZ], RZ ;  /* 0x000000ff00ff79a7 */ /* 0x0045e200081004ff */
[----:B----4-:R-:W-:Y:S04]  /*5af0*/  LOP3.LUT P4, RZ, R18, 0x1, RZ, 0xc0, !PT ;  /* 0x0000000112ff7812 */ /* 0x010fe8000788c0ff */
[----:B------:R-:W-:Y:S09]  /*5b00*/  P2R R77, PR, RZ, 0x10 ;  /* 0x00000010ff4d7803 */ /* 0x000ff20000000000 */
[----:B------:R-:W-:Y:S02]  /*5b10*/  @P4 MOV R30, R16 ;  /* 0x00000010001e4202 */ /* 0x000fe40000000f00 */
[----:B------:R-:W-:Y:S01]  /*5b20*/  @P4 LOP3.LUT R29, R17, 0xffff, RZ, 0xc0, !PT ;  /* 0x0000ffff111d4812 */ /* 0x000fe200078ec0ff */
[----:B--23--:R-:W-:Y:S06]  /*5b30*/  @!P0 BRA `(.L_x_103) ;  /* 0x0000000000a48947 */ /* 0x00cfec0003800000 */
[----:B------:R-:W-:Y:S01]  /*5b40*/  IMAD.HI.U32 R0, R66, R25, RZ ;  /* 0x0000001942007227 */ /* 0x000fe200078e00ff */
[----:B------:R-:W-:Y:S02]  /*5b50*/  ISETP.NE.AND P0, PT, R24, 0x1, PT ;  /* 0x000000011800780c */ /* 0x000fe40003f05270 */
[----:B------:R-:W-:Y:S01]  /*5b60*/  ISETP.NE.AND P2, PT, R26, 0x1, PT ;  /* 0x000000011a00780c */ /* 0x000fe20003f45270 */
[----:B------:R-:W-:Y:S01]  /*5b70*/  IMAD.HI.U32 R4, R67, R60, RZ ;  /* 0x0000003c43047227 */ /* 0x000fe200078e00ff */
[----:B------:R-:W-:Y:S02]  /*5b80*/  SHF.R.U32.HI R0, RZ, R65, R0 ;  /* 0x00000041ff007219 */ /* 0x000fe40000011600 */
[----:B------:R-:W-:Y:S01]  /*5b90*/  ISETP.NE.AND P3, PT, R28, 0x1, PT ;  /* 0x000000011c00780c */ /* 0x000fe20003f65270 */
[----:B------:R-:W-:Y:S01]  /*5ba0*/  IMAD.HI.U32 R6, R29, R25, RZ ;  /* 0x000000191d067227 */ /* 0x000fe200078e00ff */
[-C--:B------:R-:W-:Y:S02]  /*5bb0*/  SHF.R.U32.HI R4, RZ, R61.reuse, R4 ;  /* 0x0000003dff047219 */ /* 0x080fe40000011604 */
[----:B------:R-:W-:Y:S01]  /*5bc0*/  SEL R0, R66, R0, !P0 ;  /* 0x0000000042007207 */ /* 0x000fe20004000000 */
[----:B------:R-:W-:Y:S01]  /*5bd0*/  IMAD.HI.U32 R5, R30, R60, RZ ;  /* 0x0000003c1e057227 */ /* 0x000fe200078e00ff */
[----:B------:R-:W-:Y:S03]  /*5be0*/  SEL R4, R67, R4, !P3 ;  /* 0x0000000443047207 */ /* 0x000fe60005800000 */
[-C--:B------:R-:W-:Y:S01]  /*5bf0*/  IMAD.HI.U32 R3, R0, R22.reuse, RZ ;  /* 0x0000001600037227 */ /* 0x080fe200078e00ff */
[----:B------:R-:W-:Y:S03]  /*5c00*/  SHF.R.U32.HI R5, RZ, R61, R5 ;  /* 0x0000003dff057219 */ /* 0x000fe60000011605 */
[----:B------:R-:W-:Y:S01]  /*5c10*/  IMAD.HI.U32 R2, R4, R22, RZ ;  /* 0x0000001604027227 */ /* 0x000fe200078e00ff */
[----:B------:R-:W-:Y:S02]  /*5c20*/  @P2 SHF.R.U32.HI R0, RZ, R23, R3 ;  /* 0x00000017ff002219 */ /* 0x000fe40000011603 */
[----:B------:R-:W-:Y:S02]  /*5c30*/  SHF.R.U32.HI R3, RZ, R65, R6 ;  /* 0x00000041ff037219 */ /* 0x000fe40000011606 */
[----:B------:R-:W-:Y:S01]  /*5c40*/  @P2 SHF.R.U32.HI R4, RZ, R23, R2 ;  /* 0x00000017ff042219 */ /* 0x000fe20000011602 */
[----:B------:R-:W-:Y:S01]  /*5c50*/  IMAD R0, R26, R0, RZ ;  /* 0x000000001a007224 */ /* 0x000fe200078e02ff */
[----:B------:R-:W-:Y:S02]  /*5c60*/  SEL R3, R29, R3, !P0 ;  /* 0x000000031d037207 */ /* 0x000fe40004000000 */
[----:B------:R-:W-:Y:S01]  /*5c70*/  SEL R2, R30, R5, !P3 ;  /* 0x000000051e027207 */ /* 0x000fe20005800000 */
[----:B------:R-:W-:Y:S01]  /*5c80*/  IMAD R5, R26, R4, RZ ;  /* 0x000000041a057224 */ /* 0x000fe200078e02ff */
[C---:B------:R-:W-:Y:S01]  /*5c90*/  ISETP.GE.AND P0, PT, R3.reuse, R0, PT ;  /* 0x000000000300720c */ /* 0x040fe20003f06270 */
[C---:B------:R-:W-:Y:S03]  /*5ca0*/  IMAD.HI.U32 R0, R3.reuse, R22, RZ ;  /* 0x0000001603007227 */ /* 0x040fe600078e00ff */
[C---:B------:R-:W-:Y:S02]  /*5cb0*/  ISETP.GE.OR P0, PT, R2.reuse, R5, P0 ;  /* 0x000000050200720c */ /* 0x040fe40000706670 */
[----:B------:R-:W-:Y:S04]  /*5cc0*/  SHF.R.U32.HI R0, RZ, R23, R0 ;  /* 0x00000017ff007219 */ /* 0x000fe80000011600 */
[C---:B------:R-:W-:Y:S05]  /*5cd0*/  SEL R6, R3.reuse, R0, !P2 ;  /* 0x0000000003067207 */ /* 0x040fea0005000000 */
        /* <DEDUP_REMOVED lines=14> */
[----:B------:R-:W-:Y:S07]  /*5dc0*/  IMAD R29, R3, R24, R29 ;  /* 0x00000018031d7224 */ /* 0x000fee00078e021d */
.L_x_103:
[----:B-1----:R-:W-:Y:S01]  /*5dd0*/  @!P1 ISETP.NE.AND P0, PT, R8, 0x1, PT ;  /* 0x000000010800980c */ /* 0x002fe20003f05270 */
[----:B------:R-:W-:Y:S01]  /*5de0*/  @!P1 IMAD.HI.U32 R0, R30, R10, RZ ;  /* 0x0000000a1e009227 */ /* 0x000fe200078e00ff */
[----:B------:R-:W-:Y:S01]  /*5df0*/  @!P1 ISETP.NE.AND P2, PT, R7, 0x1, PT ;  /* 0x000000010700980c */ /* 0x000fe20003f45270 */
[----:B------:R-:W-:Y:S01]  /*5e00*/  ULOP3.LUT UP0, URZ, UR52, 0x1b0, URZ, 0xc0, !UPT ;  /* 0x000001b034ff7892 */ /* 0x000fe2000f80c0ff */
[----:B------:R-:W-:Y:S01]  /*5e10*/  R2UR UR42, R14 ;  /* 0x000000000e2a72ca */ /* 0x000fe200000e0000 */
[----:B------:R-:W-:Y:S01]  /*5e20*/  @!P1 IMAD.HI.U32 R2, R29, R9, RZ ;  /* 0x000000091d029227 */ /* 0x000fe200078e00ff */
[----:B------:R-:W-:Y:S02]  /*5e30*/  @!P1 SHF.R.U32.HI R0, RZ, R11, R0 ;  /* 0x0000000bff009219 */ /* 0x000fe40000011600 */
[----:B------:R-:W-:Y:S01]  /*5e40*/  R2UR UR41, R15 ;  /* 0x000000000f2972ca */ /* 0x000fe200000e0000 */
[----:B------:R-:W-:Y:S01]  /*5e50*/  VIADD R79, R79, 0x1 ;  /* 0x000000014f4f7836 */ /* 0x000fe20000000000 */
[----:B------:R-:W-:Y:S02]  /*5e60*/  @!P1 SHF.R.U32.HI R2, RZ, R12, R2 ;  /* 0x0000000cff029219 */ /* 0x000fe40000011602 */
[----:B------:R-:W-:Y:S02]  /*5e70*/  @!P1 SEL R3, R30, R0, !P2 ;  /* 0x000000001e039207 */ /* 0x000fe40005000000 */
[----:B------:R-:W-:Y:S02]  /*5e80*/  @!P1 SEL R2, R29, R2, !P0 ;  /* 0x000000021d029207 */ /* 0x000fe40004000000 */
[----:B------:R-:W-:Y:S01]  /*5e90*/  @P4 SHF.R.U32.HI R71, RZ, 0x10, R17 ;  /* 0x00000010ff474819 */ /* 0x000fe20000011611 */
[----:B------:R-:W-:Y:S02]  /*5ea0*/  USHF.L.U32 UR42, UR42, 0x6, URZ ;  /* 0x000000062a2a7899 */ /* 0x000fe400080006ff */
[----:B------:R-:W-:Y:S02]  /*5eb0*/  @!P1 IMAD.IADD R0, R2, 0x1, -R3 ;  /* 0x0000000102009824 */ /* 0x000fe400078e0a03 */
[----:B------:R-:W-:Y:S01]  /*5ec0*/  @!P1 IMAD.IADD R2, R3, 0x1, -R2 ;  /* 0x0000000103029824 */ /* 0x000fe200078e0a02 */
[----:B------:R-:W-:Y:S01]  /*5ed0*/  USHF.L.U32 UR41, UR41, 0x6, URZ ;  /* 0x0000000629297899 */ /* 0x000fe200080006ff */
[----:B------:R-:W-:Y:S02]  /*5ee0*/  @!P1 IMAD R30, R0, R7, R30 ;  /* 0x00000007001e9224 */ /* 0x000fe400078e021e */
[----:B------:R-:W-:Y:S01]  /*5ef0*/  @!P1 IMAD R29, R2, R8, R29 ;  /* 0x00000008021d9224 */ /* 0x000fe200078e021d */
[----:B------:R-:W-:Y:S08]  /*5f00*/  BRA.U !UP0, `(.L_x_104) ;  /* 0x00000001087c7547 */ /* 0x000ff0000b800000 */
[----:B------:R-:W1:Y:S01]  /*5f10*/  LDCU.64 UR8, c[0x4][0x80] ;  /* 0x01001000ff0877ac */ /* 0x000e620008000a00 */
[----:B------:R-:W-:Y:S01]  /*5f20*/  MOV R2, 0x0 ;  /* 0x0000000000027802 */ /* 0x000fe20000000f00 */
[----:B------:R-:W-:Y:S02]  /*5f30*/  HFMA2 R12, -RZ, RZ, 0, 5.9604644775390625e-08 ;  /* 0x00000001ff0c7431 */ /* 0x000fe400000001ff */
[----:B------:R-:W-:Y:S01]  /*5f40*/  IMAD.MOV.U32 R8, RZ, RZ, 0x70 ;  /* 0x00000070ff087424 */ /* 0x000fe200078e00ff */
[----:B------:R2:W3:Y:S01]  /*5f50*/  LDC.64 R14, c[0x4][R2] ;  /* 0x01000000020e7b82 */ /* 0x0004e20000000a00 */
[----:B------:R-:W4:Y:S01]  /*5f60*/  LDCU.64 UR6, c[0x4][0x88] ;  /* 0x01001100ff0677ac */ /* 0x000f220008000a00 */
[----:B------:R-:W-:Y:S01]  /*5f70*/  IMAD.MOV.U32 R13, RZ, RZ, RZ ;  /* 0x000000ffff0d7224 */ /* 0x000fe200078e00ff */
[----:B------:R-:W2:Y:S01]  /*5f80*/  LDCU.64 UR4, c[0x4][0x8] ;  /* 0x01000100ff0477ac */ /* 0x000ea20008000a00 */
[----:B-1----:R-:W-:Y:S01]  /*5f90*/  MOV R5, UR9 ;  /* 0x0000000900057c02 */ /* 0x002fe20008000f00 */
[----:B------:R-:W-:Y:S01]  /*5fa0*/  IMAD.U32 R4, RZ, RZ, UR8 ;  /* 0x00000008ff047e24 */ /* 0x000fe2000f8e00ff */
[----:B----4-:R-:W-:Y:S01]  /*5fb0*/  MOV R7, UR7 ;  /* 0x0000000700077c02 */ /* 0x010fe20008000f00 */
[----:B------:R-:W-:Y:S01]  /*5fc0*/  IMAD.U32 R6, RZ, RZ, UR6 ;  /* 0x00000006ff067e24 */ /* 0x000fe2000f8e00ff */
[----:B--2---:R-:W-:Y:S01]  /*5fd0*/  MOV R11, UR5 ;  /* 0x00000005000b7c02 */ /* 0x004fe20008000f00 */
[----:B------:R-:W-:Y:S02]  /*5fe0*/  IMAD.U32 R10, RZ, RZ, UR4 ;  /* 0x00000004ff0a7e24 */ /* 0x000fe4000f8e00ff */
[----:B------:R-:W-:Y:S07]  /*5ff0*/  LEPC R20, `(.L_x_105) ;  /* 0x000000001014794e */ /* 0x000fee0000000000 */
[----:B---3-5:R-:W-:Y:S05]  /*6000*/  CALL.ABS.NOINC R14 ;  /* 0x000000000e007343 */ /* 0x028fea0003c00000 */
.L_x_105:
[----:B------:R-:W1:Y:S01]  /*6010*/  LDCU.64 UR8, c[0x4][0x80] ;  /* 0x01001000ff0877ac */ /* 0x000e620008000a00 */
[----:B------:R-:W2:Y:S01]  /*6020*/  LDC.64 R2, c[0x4][R2] ;  /* 0x0100000002027b82 */ /* 0x000ea20000000a00 */
[----:B------:R-:W-:Y:S02]  /*6030*/  HFMA2 R12, -RZ, RZ, 0, 5.9604644775390625e-08 ;  /* 0x00000001ff0c7431 */ /* 0x000fe400000001ff */
[----:B------:R-:W-:Y:S02]  /*6040*/  IMAD.MOV.U32 R8, RZ, RZ, 0x70 ;  /* 0x00000070ff087424 */ /* 0x000fe400078e00ff */
[----:B------:R-:W-:Y:S01]  /*6050*/  IMAD.MOV.U32 R13, RZ, RZ, RZ ;  /* 0x000000ffff0d7224 */ /* 0x000fe200078e00ff */
[----:B------:R-:W3:Y:S01]  /*6060*/  LDCU.64 UR6, c[0x4][0x88] ;  /* 0x01001100ff0677ac */ /* 0x000ee20008000a00 */
[----:B------:R-:W4:Y:S01]  /*6070*/  LDCU.64 UR4, c[0x4][0x8] ;  /* 0x01000100ff0477ac */ /* 0x000f220008000a00 */
[----:B-1----:R-:W-:Y:S02]  /*6080*/  MOV R4, UR8 ;  /* 0x0000000800047c02 */ /* 0x002fe40008000f00 */
[----:B------:R-:W-:Y:S02]  /*6090*/  MOV R5, UR9 ;  /* 0x0000000900057c02 */ /* 0x000fe40008000f00 */
[----:B---3--:R-:W-:Y:S01]  /*60a0*/  MOV R7, UR7 ;  /* 0x0000000700077c02 */ /* 0x008fe20008000f00 */
[----:B------:R-:W-:Y:S01]  /*60b0*/  IMAD.U32 R6, RZ, RZ, UR6 ;  /* 0x00000006ff067e24 */ /* 0x000fe2000f8e00ff */
[----:B----4-:R-:W-:Y:S01]  /*60c0*/  MOV R11, UR5 ;  /* 0x00000005000b7c02 */ /* 0x010fe20008000f00 */
[----:B------:R-:W-:Y:S02]  /*60d0*/  IMAD.U32 R10, RZ, RZ, UR4 ;  /* 0x00000004ff0a7e24 */ /* 0x000fe4000f8e00ff */
[----:B------:R-:W-:Y:S07]  /*60e0*/  LEPC R20, `(.L_x_104) ;  /* 0x000000001014794e */ /* 0x000fee0000000000 */
[----:B--2---:R-:W-:Y:S05]  /*60f0*/  CALL.ABS.NOINC R2 ;  /* 0x0000000002007343 */ /* 0x004fea0003c00000 */
.L_x_104:
[----:B------:R-:W-:Y:S01]  /*6100*/  ISETP.NE.U32.AND P4, PT, R58, RZ, PT ;  /* 0x000000ff3a00720c */ /* 0x000fe20003f85070 */
[----:B------:R-:W-:Y:S01]  /*6110*/  UISETP.NE.AND UP2, UPT, UR53, URZ, UPT ;  /* 0x000000ff3500728c */ /* 0x000fe2000bf45270 */
[----:B------:R-:W-:Y:S01]  /*6120*/  ISETP.NE.U32.AND P2, PT, RZ, UR38, PT ;  /* 0x00000026ff007c0c */ /* 0x000fe2000bf45070 */
[----:B------:R-:W-:Y:S01]  /*6130*/  UISETP.NE.U32.AND UP1, UPT, UR44, URZ, UPT ;  /* 0x000000ff2c00728c */ /* 0x000fe2000bf25070 */
[----:B------:R-:W-:Y:S01]  /*6140*/  ISETP.NE.AND.EX P4, PT, R59, RZ, PT, P4 ;  /* 0x000000ff3b00720c */ /* 0x000fe20003f85340 */
[----:B------:R-:W-:Y:S01]  /*6150*/  UPLOP3.LUT UP0, UPT, UPT, UPT, UPT, 0x40, 0x4 ;  /* 0x000000000004789c */ /* 0x000fe20003f0e870 */
[----:B------:R-:W-:Y:S01]  /*6160*/  ISETP.NE.AND.EX P2, PT, RZ, UR39, PT, P2 ;  /* 0x00000027ff007c0c */ /* 0x000fe2000bf45320 */
[----:B------:R-:W-:Y:S01]  /*6170*/  UISETP.NE.AND.EX UP1, UPT, UR45, URZ, UPT, UP1 ;  /* 0x000000ff2d00728c */ /* 0x000fe2000bf25310 */
[----:B------:R-:W-:Y:S04]  /*6180*/  PLOP3.LUT P1, PT, PT, PT, UP2, 0x80, 0x8 ;  /* 0x000000000008781c */ /* 0x000fe80003f2f028 */
[----:B------:R-:W-:Y:S06]  /*6190*/  @UP2 UPLOP3.LUT UP0, UPT, UPT, UPT, UP1, 0x80, 0x8 ;  /* 0x000000000008289c */ /* 0x000fec0003f0f010 */
[----:B------:R-:W-:Y:S01]  /*61a0*/  PLOP3.LUT P0, PT, PT, PT, UP0, 0x80, 0x8 ;  /* 0x000000000008781c */ /* 0x000fe20003f0f008 */
[----:B------:R-:W-:Y:S01]  /*61b0*/  @!UPT UIADD3 URZ, UPT, UPT, URZ, URZ, URZ ;  /* 0x000000fffffff290 */ /* 0x000fe2000fffe0ff */
[----:B------:R-:W-:Y:S11]  /*61c0*/  BRA.U !UP1, `(.L_x_106) ;  /* 0x0000000109387547 */ /* 0x000ff6000b800000 */
[----:B------:R-:W-:Y:S01]  /*61d0*/  UISETP.NE.U32.AND UP0, UPT, UR38, URZ, UPT ;  /* 0x000000ff2600728c */ /* 0x000fe2000bf05070 */
[----:B------:R-:W-:Y:S02]  /*61e0*/  HFMA2 R0, -RZ, RZ, 0, 5.9604644775390625e-08 ;  /* 0x00000001ff007431 */ /* 0x000fe400000001ff */
[----:B------:R-:W-:Y:S01]  /*61f0*/  IMAD.MOV.U32 R64, RZ, RZ, 0x1 ;  /* 0x00000001ff407424 */ /* 0x000fe200078e00ff */
[----:B------:R-:W-:Y:S06]  /*6200*/  UISETP.NE.AND.EX UP0, UPT, UR39, URZ, UPT, UP0 ;  /* 0x000000ff2700728c */ /* 0x000fec000bf05300 */
[----:B------:R-:W-:Y:S05]  /*6210*/  PLOP3.LUT P3, PT, PT, PT, UP0, 0x80, 0x8 ;  /* 0x000000000008781c */ /* 0x000fea0003f6f008 */
[----:B------:R-:W1:Y:S01]  /*6220*/  @UP0 LDCU.64 UR6, c[0x0][0x888] ;  /* 0x00011100ff0607ac */ /* 0x000e620008000a00 */
[----:B------:R-:W-:Y:S07]  /*6230*/  @UP0 UIMAD UR4, UR36, UR44, URZ ;  /* 0x0000002c240402a4 */ /* 0x000fee000f8e02ff */
[----:B------:R-:W-:Y:S01]  /*6240*/  @!P3 PRMT R64, R0, 0x7610, R64 ;  /* 0x000076100040b816 */ /* 0x000fe20000000040 */
[----:B-1----:R-:W-:Y:S03]  /*6250*/  @UP0 UIMAD.WIDE UR6, UR4, 0x4, UR6 ;  /* 0x00000004040608a5 */ /* 0x002fe6000f8e0206 */
[----:B------:R-:W1:Y:S03]  /*6260*/  @!UP0 LDCU UR4, c[0x0][0x880] ;  /* 0x00011000ff0487ac */ /* 0x000e660008000800 */
[----:B------:R-:W-:Y:S01]  /*6270*/  IMAD.U32 R2, RZ, RZ, UR6 ;  /* 0x00000006ff027e24 */ /* 0x000fe2000f8e00ff */
[----:B------:R-:W-:Y:S05]  /*6280*/  MOV R3, UR7 ;  /* 0x0000000700037c02 */ /* 0x000fea0008000f00 */
[----:B-----5:R2:W5:Y:S02]  /*6290*/  @P3 LDG.E R35, desc[UR46][R2.64] ;  /* 0x0000002e02233981 */ /* 0x020564000c1e1900 */
[----:B-12---:R-:W-:Y:S02]  /*62a0*/  @!P3 IMAD.U32 R35, RZ, RZ, UR4 ;  /* 0x00000004ff23be24 */ /* 0x006fe4000f8e00ff */
.L_x_106:
[----:B------:R-:W-:Y:S05]  /*62b0*/  @!P4 BRA `(.L_x_107) ;  /* 0x000000000020c947 */ /* 0x000fea0003800000 */
[----:B------:R-:W-:Y:S04]  /*62c0*/  ISETP.NE.U32.AND P3, PT, R56, RZ, PT ;  /* 0x000000ff3800720c */ /* 0x000fe80003f65070 */
[----:B------:R-:W-:Y:S11]  /*62d0*/  ISETP.NE.AND.EX P3, PT, R57, RZ, PT, P3 ;  /* 0x000000ff3900720c */ /* 0x000ff60003f65330 */
[----:B------:R-:W-:Y:S02]  /*62e0*/  @!UPT UIADD3 URZ, UPT, UPT, URZ, URZ, URZ ;  /* 0x000000fffffff290 */ /* 0x000fe4000fffe0ff */
[----:B------:R-:W1:Y:S01]  /*62f0*/  @P3 LDC.64 R2, c[0x0][0x8a8] ;  /* 0x00022a00ff023b82 */ /* 0x000e620000000a00 */
[----:B------:R-:W-:Y:S04]  /*6300*/  @P3 IMAD R0, R58, UR36, RZ ;  /* 0x000000243a003c24 */ /* 0x000fe8000f8e02ff */
[----:B-1----:R-:W-:Y:S05]  /*6310*/  @P3 IMAD.WIDE R2, R0, 0x4, R2 ;  /* 0x0000000400023825 */ /* 0x002fea00078e0202 */
[----:B-----5:R1:W5:Y:S02]  /*6320*/  @P3 LDG.E R33, desc[UR46][R2.64] ;  /* 0x0000002e02213981 */ /* 0x020364000c1e1900 */
[----:B-1----:R-:W2:Y:S02]  /*6330*/  @!P3 LDC R33, c[0x0][0x8a0] ;  /* 0x00022800ff21bb82 */ /* 0x002ea40000000800 */
.L_x_107:
[----:B-----5:R-:W-:Y:S01]  /*6340*/  FSETP.NEU.AND P3, PT, R35, RZ, PT ;  /* 0x000000ff2300720b */ /* 0x020fe20003f6d000 */
[----:B------:R-:W-:Y:S01]  /*6350*/  ULOP3.LUT UR4, UR51, 0x1, URZ, 0x3c, !UPT ;  /* 0x0000000133047892 */ /* 0x000fe2000f8e3cff */
[----:B------:R-:W-:Y:S01]  /*6360*/  SEL R4, RZ, 0xffffffff, P2 ;  /* 0xffffffffff047807 */ /* 0x000fe20001000000 */
[----:B------:R-:W-:Y:S01]  /*6370*/  IMAD.U32 R88, RZ, RZ, UR56 ;  /* 0x00000038ff587e24 */ /* 0x000fe2000f8e00ff */
[----:B------:R-:W-:Y:S01]  /*6380*/  @P1 LOP3.LUT P2, RZ, R64, 0xff, RZ, 0xc0, !PT ;  /* 0x000000ff40ff1812 */ /* 0x000fe2000784c0ff */
[----:B------:R-:W-:Y:S01]  /*6390*/  IMAD.SHL.U32 R83, R70, 0x10, RZ ;  /* 0x0000001046537824 */ /* 0x000fe200078e00ff */
[----:B------:R-:W-:Y:S01]  /*63a0*/  @P1 SEL R0, RZ, 0xffffffff, P3 ;  /* 0xffffffffff001807 */ /* 0x000fe20001800000 */
[----:B------:R-:W-:Y:S01]  /*63b0*/  IMAD.U32 R91, RZ, RZ, UR4 ;  /* 0x00000004ff5b7e24 */ /* 0x000fe2000f8e00ff */
[----:B------:R-:W-:Y:S01]  /*63c0*/  LEA R81, R31, UR48, 0x3 ;  /* 0x000000301f517c11 */ /* 0x000fe2000f8e18ff */
[----:B------:R-:W-:Y:S01]  /*63d0*/  IMAD.SHL.U32 R88, R88, 0x2000, RZ ;  /* 0x0000200058587824 */ /* 0x000fe200078e00ff */
[----:B------:R-:W-:Y:S01]  /*63e0*/  @P0 SEL R0, R4, R0, !P2 ;  /* 0x0000000004000207 */ /* 0x000fe20005000000 */
[----:B------:R-:W-:Y:S01]  /*63f0*/  IMAD.SHL.U32 R82, R69, 0x10, RZ ;  /* 0x0000001045527824 */ /* 0x000fe200078e00ff */
[----:B------:R-:W-:Y:S01]  /*6400*/  PLOP3.LUT P2, PT, PT, PT, UP1, 0x80, 0x8 ;  /* 0x000000000008781c */ /* 0x000fe20003f4f018 */
[----:B------:R-:W-:Y:S01]  /*6410*/  IMAD.IADD R87, R75, 0x1, R88 ;  /* 0x000000014b577824 */ /* 0x000fe200078e0258 */
[----:B------:R-:W-:Y:S01]  /*6420*/  @P1 LOP3.LUT R0, R0, 0x1, RZ, 0xc0, !PT ;  /* 0x0000000100001812 */ /* 0x000fe200078ec0ff */
[----:B------:R-:W-:Y:S01]  /*6430*/  BSSY B1, `(.L_x_108) ;  /* 0x0000039000017945 */ /* 0x000fe20003800000 */
[----:B------:R-:W-:Y:S01]  /*6440*/  LOP3.LUT P4, R78, R64, 0xff, RZ, 0xc0, !PT ;  /* 0x000000ff404e7812 */ /* 0x000fe2000788c0ff */
[----:B------:R-:W-:Y:S01]  /*6450*/  IMAD.IADD R86, R87, 0x1, R83 ;  /* 0x0000000157567824 */ /* 0x000fe200078e0253 */
[----:B------:R-:W-:Y:S01]  /*6460*/  ISETP.NE.U32.OR P5, PT, R0, 0x1, !P1 ;  /* 0x000000010000780c */ /* 0x000fe20004fa5470 */
[----:B------:R-:W-:Y:S01]  /*6470*/  IMAD.U32 R0, RZ, RZ, UR56 ;  /* 0x00000038ff007e24 */ /* 0x000fe2000f8e00ff */
[----:B------:R-:W-:Y:S01]  /*6480*/  SEL R3, RZ, 0xffffffff, P3 ;  /* 0xffffffffff037807 */ /* 0x000fe20001800000 */
[----:B------:R-:W-:Y:S01]  /*6490*/  IMAD.MOV.U32 R90, RZ, RZ, 0x1 ;  /* 0x00000001ff5a7424 */ /* 0x000fe200078e00ff */
[----:B------:R-:W-:Y:S01]  /*64a0*/  P2R R80, PR, RZ, 0x20 ;  /* 0x00000020ff507803 */ /* 0x000fe20000000000 */
[----:B------:R-:W-:Y:S01]  /*64b0*/  IMAD R34, R31, 0x20, R32 ;  /* 0x000000201f227824 */ /* 0x000fe200078e0220 */
[----:B------:R-:W-:Y:S01]  /*64c0*/  LEA R0, R0, UR48, 0x3 ;  /* 0x0000003000007c11 */ /* 0x000fe2000f8e18ff */
[----:B------:R-:W-:Y:S01]  /*64d0*/  IMAD.U32 R89, RZ, RZ, UR56 ;  /* 0x00000038ff597e24 */ /* 0x000fe2000f8e00ff */
[----:B------:R-:W-:Y:S02]  /*64e0*/  @P2 SEL R3, R4, R3, !P4 ;  /* 0x0000000304032207 */ /* 0x000fe40006000000 */
[----:B------:R-:W-:Y:S02]  /*64f0*/  CS2R R46, SRZ ;  /* 0x00000000002e7805 */ /* 0x000fe4000001ff00 */
[----:B------:R-:W-:Y:S02]  /*6500*/  CS2R R44, SRZ ;  /* 0x00000000002c7805 */ /* 0x000fe4000001ff00 */
[----:B------:R-:W-:Y:S02]  /*6510*/  CS2R R42, SRZ ;  /* 0x00000000002a7805 */ /* 0x000fe4000001ff00 */
[----:B------:R-:W-:Y:S02]  /*6520*/  LOP3.LUT R3, R3, 0x1, RZ, 0xc0, !PT ;  /* 0x0000000103037812 */ /* 0x000fe400078ec0ff */
[----:B------:R-:W-:Y:S02]  /*6530*/  CS2R R40, SRZ ;  /* 0x0000000000287805 */ /* 0x000fe4000001ff00 */
[----:B------:R-:W-:Y:S02]  /*6540*/  @P5 SHF.L.U32 R2, R91, 0x1f, RZ ;  /* 0x0000001f5b025819 */ /* 0x000fe400000006ff */
[----:B------:R-:W-:Y:S02]  /*6550*/  CS2R R50, SRZ ;  /* 0x0000000000327805 */ /* 0x000fe4000001ff00 */
[----:B------:R-:W-:Y:S02]  /*6560*/  ISETP.NE.U32.AND P2, PT, R3, 0x1, PT ;  /* 0x000000010300780c */ /* 0x000fe40003f45070 */
[----:B------:R-:W-:Y:S01]  /*6570*/  CS2R R48, SRZ ;  /* 0x0000000000307805 */ /* 0x000fe2000001ff00 */
[----:B------:R1:W3:Y:S01]  /*6580*/  @P5 SYNCS.PHASECHK.TRANS64.TRYWAIT P1, [R0+URZ+0x80], R2 ;  /* 0x00008002000055a7 */ /* 0x0002e200080211ff */
[----:B------:R-:W-:Y:S02]  /*6590*/  CS2R R54, SRZ ;  /* 0x0000000000367805 */ /* 0x000fe4000001ff00 */
[----:B------:R-:W-:Y:S02]  /*65a0*/  P2R R92, PR, RZ, 0x4 ;  /* 0x00000004ff5c7803 */ /* 0x000fe40000000000 */
[----:B------:R-:W-:Y:S01]  /*65b0*/  CS2R R52, SRZ ;  /* 0x0000000000347805 */ /* 0x000fe2000001ff00 */
[----:B------:R-:W-:Y:S02]  /*65c0*/  IMAD.IADD R85, R87, 0x1, R82 ;  /* 0x0000000157557824 */ /* 0x000fe400078e0252 */
[----:B------:R-:W-:Y:S01]  /*65d0*/  IMAD.IADD R84, R74, 0x1, R86 ;  /* 0x000000014a547824 */ /* 0x000fe200078e0256 */
[----:B-1----:R-:W-:Y:S04]  /*65e0*/  SHF.L.U32 R2, R73, 0x1f, RZ ;  /* 0x0000001f49027819 */ /* 0x002fe800000006ff */
[----:B------:R1:W4:Y:S01]  /*65f0*/  SYNCS.PHASECHK.TRANS64.TRYWAIT P0, [R81+URZ+0xe0], R2 ;  /* 0x0000e002510075a7 */ /* 0x00032200080011ff */
[----:B---3--:R-:W-:Y:S01]  /*6600*/  @P5 SEL R90, RZ, 0x1, !P1 ;  /* 0x00000001ff5a5807 */ /* 0x008fe20004800000 */
[----:B-1----:R-:W-:Y:S06]  /*6610*/  @!P5 BRA `(.L_x_109) ;  /* 0x000000000068d947 */ /* 0x002fec0003800000 */
[----:B------:R-:W-:Y:S01]  /*6620*/  ISETP.NE.AND P1, PT, R90, RZ, PT ;  /* 0x000000ff5a00720c */ /* 0x000fe20003f25270 */
[----:B------:R-:W-:Y:S01]  /*6630*/  BSSY B0, `(.L_x_110) ;  /* 0x000000d000007945 */ /* 0x000fe20003800000 */
[----:B------:R-:W-:Y:S02]  /*6640*/  CS2R R54, SRZ ;  /* 0x0000000000367805 */ /* 0x000fe4000001ff00 */
[----:B------:R-:W-:Y:S02]  /*6650*/  CS2R R52, SRZ ;  /* 0x0000000000347805 */ /* 0x000fe4000001ff00 */
[----:B------:R-:W-:Y:S02]  /*6660*/  CS2R R50, SRZ ;  /* 0x0000000000327805 */ /* 0x000fe4000001ff00 */
[----:B------:R-:W-:Y:S02]  /*6670*/  CS2R R48, SRZ ;  /* 0x0000000000307805 */ /* 0x000fe4000001ff00 */
[----:B------:R-:W-:Y:S02]  /*6680*/  CS2R R42, SRZ ;  /* 0x00000000002a7805 */ /* 0x000fe4000001ff00 */
[----:B------:R-:W-:Y:S02]  /*6690*/  CS2R R40, SRZ ;  /* 0x0000000000287805 */ /* 0x000fe4000001ff00 */
[----:B------:R-:W-:Y:S02]  /*66a0*/  CS2R R46, SRZ ;  /* 0x00000000002e7805 */ /* 0x000fe4000001ff00 */
[----:B------:R-:W-:Y:S01]  /*66b0*/  CS2R R44, SRZ ;  /* 0x00000000002c7805 */ /* 0x000fe2000001ff00 */
[----:B------:R-:W-:Y:S06]  /*66c0*/  @P1 BRA `(.L_x_111) ;  /* 0x00000000000c1947 */ /* 0x000fec0003800000 */
[----:B------:R-:W-:Y:S04]  /*66d0*/  SHF.L.U32 R3, R91, 0x1f, RZ ;  /* 0x0000001f5b037819 */ /* 0x000fe800000006ff */
[----:B------:R-:W1:Y:S02]  /*66e0*/  SYNCS.PHASECHK.TRANS64.TRYWAIT P1, [R0+URZ+0x80], R3 ;  /* 0x00008003000075a7 */ /* 0x000e6400080211ff */
[----:B-1----:R-:W-:Y:S05]  /*66f0*/  @!P1 BRA `(.L_x_112) ;  /* 0x0000002000a49947 */ /* 0x002fea0003800000 */
.L_x_111:
[----:B------:R-:W-:Y:S05]  /*6700*/  BSYNC B0 ;  /* 0x0000000000007941 */ /* 0x000fea0003800000 */
.L_x_110:
[----:B------:R-:W-:Y:S01]  /*6710*/  ISETP.NE.AND P1, PT, R92, RZ, PT ;  /* 0x000000ff5c00720c */ /* 0x000fe20003f25270 */
[----:B------:R-:W-:Y:S04]  /*6720*/  UIADD3 UR5, UPT, UPT, UR56, 0x1, URZ ;  /* 0x0000000138057890 */ /* 0x000fe8000fffe0ff */
[----:B------:R-:W-:Y:S04]  /*6730*/  UISETP.NE.AND UP0, UPT, UR5, 0x3, UPT ;  /* 0x000000030500788c */ /* 0x000fe8000bf05270 */
[----:B------:R-:W-:Y:S02]  /*6740*/  USEL UR4, URZ, 0x1, UP0 ;  /* 0x00000001ff047887 */ /* 0x000fe40008000000 */
[----:B------:R-:W-:Y:S02]  /*6750*/  USEL UR5, UR5, URZ, UP0 ;  /* 0x000000ff05057287 */ /* 0x000fe40008000000 */
[----:B------:R3:W1:Y:S02]  /*6760*/  @P1 LDS.128 R52, [R87] ;  /* 0x0000000057341984 */ /* 0x0006640000000c00 */
[----:B------:R-:W-:Y:S02]  /*6770*/  LOP3.LUT R91, R91, UR4, RZ, 0x3c, !PT ;  /* 0x000000045b5b7c12 */ /* 0x000fe4000f8e3cff */
[----:B------:R3:W1:Y:S01]  /*6780*/  @P1 LDS.128 R48, [R86+0x10] ;  /* 0x0000100056301984 */ /* 0x0006620000000c00 */
[----:B------:R-:W-:Y:S03]  /*6790*/  IMAD.U32 R89, RZ, RZ, UR5 ;  /* 0x00000005ff597e24 */ /* 0x000fe6000f8e00ff */
[----:B------:R3:W1:Y:S04]  /*67a0*/  @P1 LDS.128 R40, [R85+0x20] ;  /* 0x0000200055281984 */ /* 0x0006680000000c00 */
[----:B------:R3:W1:Y:S02]  /*67b0*/  @P1 LDS.128 R44, [R84+0x10] ;  /* 0x00001000542c1984 */ /* 0x0006640000000c00 */
.L_x_109:
[----:B------:R-:W-:Y:S05]  /*67c0*/  BSYNC B1 ;  /* 0x0000000000017941 */ /* 0x000fea0003800000 */
.L_x_108:
[----:B-1----:R-:W-:Y:S04]  /*67d0*/  SHF.R.U32.HI R0, RZ, 0x15, R34 ;  /* 0x00000015ff007819 */ /* 0x002fe80000011622 */
[----:B------:R-:W-:Y:S01]  /*67e0*/  LOP3.LUT P1, RZ, R0, 0x3, R68, 0x48, !PT ;  /* 0x0000000300ff7812 */ /* 0x000fe20007824844 */
[----:B------:R-:W-:Y:S01]  /*67f0*/  @!UPT UIADD3 URZ, UPT, UPT, URZ, URZ, URZ ;  /* 0x000000fffffff290 */ /* 0x000fe2000fffe0ff */
[----:B----4-:R-:W-:Y:S11]  /*6800*/  @P0 BRA `(.L_x_113) ;  /* 0x0000000000080947 */ /* 0x010ff60003800000 */
[----:B------:R-:W1:Y:S02]  /*6810*/  SYNCS.PHASECHK.TRANS64.TRYWAIT P0, [R81+URZ+0xe0], R2 ;  /* 0x0000e002510075a7 */ /* 0x000e6400080011ff */
[----:B-1----:R-:W-:Y:S05]  /*6820*/  @!P0 BRA `(.L_x_114) ;  /* 0x00000020006c8947 */ /* 0x002fea0003800000 */
.L_x_113:
[----:B------:R-:W-:Y:S05]  /*6830*/  @!P1 BRA `(.L_x_115) ;  /* 0x0000000000409947 */ /* 0x000fea0003800000 */
[----:B------:R-:W4:Y:S01]  /*6840*/  LDCU.64 UR8, c[0x4][0x70] ;  /* 0x01000e00ff0877ac */ /* 0x000f220008000a00 */
[----:B------:R-:W-:Y:S01]  /*6850*/  MOV R3, 0x0 ;  /* 0x0000000000037802 */ /* 0x000fe20000000f00 */
[----:B------:R-:W-:Y:S02]  /*6860*/  HFMA2 R12, -RZ, RZ, 0, 5.9604644775390625e-08 ;  /* 0x00000001ff0c7431 */ /* 0x000fe400000001ff */
[----:B------:R-:W-:Y:S02]  /*6870*/  IMAD.MOV.U32 R8, RZ, RZ, 0x192 ;  /* 0x00000192ff087424 */ /* 0x000fe400078e00ff */
[----:B------:R-:W-:Y:S01]  /*6880*/  IMAD.MOV.U32 R13, RZ, RZ, RZ ;  /* 0x000000ffff0d7224 */ /* 0x000fe200078e00ff */
[----:B------:R-:W5:Y:S01]  /*6890*/  LDCU.64 UR6, c[0x4][0x78] ;  /* 0x01000f00ff0677ac */ /* 0x000f620008000a00 */
[----:B-1----:R-:W1:Y:S01]  /*68a0*/  LDC.64 R2, c[0x4][R3] ;  /* 0x0100000003027b82 */ /* 0x002e620000000a00 */
[----:B------:R-:W2:Y:S01]  /*68b0*/  LDCU.64 UR4, c[0x4][0x10] ;  /* 0x01000200ff0477ac */ /* 0x000ea20008000a00 */
[----:B----4-:R-:W-:Y:S01]  /*68c0*/  MOV R5, UR9 ;  /* 0x0000000900057c02 */ /* 0x010fe20008000f00 */
[----:B------:R-:W-:Y:S01]  /*68d0*/  IMAD.U32 R4, RZ, RZ, UR8 ;  /* 0x00000008ff047e24 */ /* 0x000fe2000f8e00ff */
[----:B-----5:R-:W-:Y:S01]  /*68e0*/  MOV R7, UR7 ;  /* 0x0000000700077c02 */ /* 0x020fe20008000f00 */
[----:B------:R-:W-:Y:S01]  /*68f0*/  IMAD.U32 R6, RZ, RZ, UR6 ;  /* 0x00000006ff067e24 */ /* 0x000fe2000f8e00ff */
[----:B--2---:R-:W-:Y:S01]  /*6900*/  MOV R11, UR5 ;  /* 0x00000005000b7c02 */ /* 0x004fe20008000f00 */
[----:B------:R-:W-:Y:S02]  /*6910*/  IMAD.U32 R10, RZ, RZ, UR4 ;  /* 0x00000004ff0a7e24 */ /* 0x000fe4000f8e00ff */
[----:B------:R-:W-:Y:S07]  /*6920*/  LEPC R20, `(.L_x_115) ;  /* 0x000000001014794e */ /* 0x000fee0000000000 */
[----:B-1-3--:R-:W-:Y:S05]  /*6930*/  CALL.ABS.NOINC R2 ;  /* 0x0000000002007343 */ /* 0x00afea0003c00000 */
.L_x_115:
[----:B------:R-:W-:Y:S01]  /*6940*/  LOP3.LUT R20, R52, 0xffffe000, RZ, 0xc0, !PT ;  /* 0xffffe00034147812 */ /* 0x000fe200078ec0ff */
[----:B------:R-:W-:Y:S05]  /*6950*/  WARPSYNC.ALL ;  /* 0x0000000000007948 */ /* 0x000fea0003800000 */
[----:B------:R-:W-:Y:S01]  /*6960*/  R2UR UR4, R34 ;  /* 0x00000000220472ca */ /* 0x000fe200000e0000 */
[----:B------:R-:W-:Y:S01]  /*6970*/  BSSY.RECONVERGENT B0, `(.L_x_116) ;  /* 0x000005b000007945 */ /* 0x000fe20003800200 */
[----:B------:R-:W-:Y:S11]  /*6980*/  ISETP.NE.AND P0, PT, R76, RZ, PT ;  /* 0x000000ff4c00720c */ /* 0x000ff60003f05270 */
[----:B------:R-:W2:Y:S02]  /*6990*/  LDTM.x16 R4, tmem[UR4] ;  /* 0x00000004000479ee */ /* 0x000ea40008240000 */
[C---:B--2---:R-:W-:Y:S01]  /*69a0*/  FMUL R0, R33.reuse, R4 ;  /* 0x0000000421007220 */ /* 0x044fe20000400000 */
[C---:B-1----:R-:W-:Y:S01]  /*69b0*/  FMUL R2, R33.reuse, R5 ;  /* 0x0000000521027220 */ /* 0x042fe20000400000 */
[C---:B------:R-:W-:Y:S01]  /*69c0*/  FMUL R4, R33.reuse, R8 ;  /* 0x0000000821047220 */ /* 0x040fe20000400000 */
[C---:B------:R-:W-:Y:S01]  /*69d0*/  FMUL R5, R33.reuse, R9 ;  /* 0x0000000921057220 */ /* 0x040fe20000400000 */
[C---:B------:R-:W-:Y:S01]  /*69e0*/  FMUL R8, R33.reuse, R12 ;  /* 0x0000000c21087220 */ /* 0x040fe20000400000 */
[C---:B------:R-:W-:Y:S01]  /*69f0*/  FMUL R9, R33.reuse, R13 ;  /* 0x0000000d21097220 */ /* 0x040fe20000400000 */
[----:B------:R-:W-:Y:S01]  /*6a00*/  FMUL R12, R33, R16 ;  /* 0x00000010210c7220 */ /* 0x000fe20000400000 */
[----:B------:R-:W-:Y:S01]  /*6a10*/  LOP3.LUT R16, R53, 0xffffe000, RZ, 0xc0, !PT ;  /* 0xffffe00035107812 */ /* 0x000fe200078ec0ff */
[----:B------:R-:W-:Y:S01]  /*6a20*/  FMUL R13, R33, R17 ;  /* 0x00000011210d7220 */ /* 0x000fe20000400000 */
[----:B------:R-:W-:Y:S01]  /*6a30*/  LOP3.LUT R17, R54, 0xffffe000, RZ, 0xc0, !PT ;  /* 0xffffe00036117812 */ /* 0x000fe200078ec0ff */
[----:B------:R-:W-:Y:S01]  /*6a40*/  FFMA R36, R35, R20, R0 ;  /* 0x0000001423247223 */ /* 0x000fe20000000000 */
[----:B------:R-:W-:Y:S01]  /*6a50*/  LOP3.LUT R0, R55, 0xffffe000, RZ, 0xc0, !PT ;  /* 0xffffe00037007812 */ /* 0x000fe200078ec0ff */
[C---:B------:R-:W-:Y:S01]  /*6a60*/  FMUL R3, R33.reuse, R6 ;  /* 0x0000000621037220 */ /* 0x040fe20000400000 */
[C---:B------:R-:W-:Y:S01]  /*6a70*/  FMUL R6, R33.reuse, R10 ;  /* 0x0000000a21067220 */ /* 0x040fe20000400000 */
[C---:B------:R-:W-:Y:S01]  /*6a80*/  FMUL R7, R33.reuse, R7 ;  /* 0x0000000721077220 */ /* 0x040fe20000400000 */
[----:B------:R-:W-:Y:S01]  /*6a90*/  F2FP.TF32.F32.PACK_B R36, R36 ;  /* 0x00000024ff24723e */ /* 0x000fe200024050ff */
[C---:B------:R-:W-:Y:S01]  /*6aa0*/  FMUL R10, R33.reuse, R14 ;  /* 0x0000000e210a7220 */ /* 0x040fe20000400000 */
[----:B------:R-:W-:Y:S01]  /*6ab0*/  FMUL R14, R33, R18 ;  /* 0x00000012210e7220 */ /* 0x000fe20000400000 */
[----:B------:R-:W-:Y:S01]  /*6ac0*/  LOP3.LUT R18, R48, 0xffffe000, RZ, 0xc0, !PT ;  /* 0xffffe00030127812 */ /* 0x000fe200078ec0ff */
[----:B------:R-:W-:Y:S01]  /*6ad0*/  FFMA R37, R35, R16, R2 ;  /* 0x0000001023257223 */ /* 0x000fe20000000002 */
[----:B------:R-:W-:Y:S01]  /*6ae0*/  LOP3.LUT R2, R49, 0xffffe000, RZ, 0xc0, !PT ;  /* 0xffffe00031027812 */ /* 0x000fe200078ec0ff */
[----:B------:R-:W-:Y:S01]  /*6af0*/  FFMA R38, R35, R17, R3 ;  /* 0x0000001123267223 */ /* 0x000fe20000000003 */
[----:B------:R-:W-:Y:S01]  /*6b00*/  LOP3.LUT R3, R51, 0xffffe000, RZ, 0xc0, !PT ;  /* 0xffffe00033037812 */ /* 0x000fe200078ec0ff */
[C---:B------:R-:W-:Y:S01]  /*6b10*/  FFMA R39, R35.reuse, R0, R7 ;  /* 0x0000000023277223 */ /* 0x040fe20000000007 */
[----:B------:R-:W-:Y:S01]  /*6b20*/  LOP3.LUT R0, R50, 0xffffe000, RZ, 0xc0, !PT ;  /* 0xffffe00032007812 */ /* 0x000fe200078ec0ff */
[C---:B------:R-:W-:Y:S01]  /*6b30*/  FFMA R4, R35.reuse, R18, R4 ;  /* 0x0000001223047223 */ /* 0x040fe20000000004 */
[----:B------:R-:W-:Y:S01]  /*6b40*/  F2FP.TF32.F32.PACK_B R37, R37 ;  /* 0x00000025ff25723e */ /* 0x000fe200024050ff */
[----:B------:R-:W-:Y:S01]  /*6b50*/  FFMA R5, R35, R2, R5 ;  /* 0x0000000223057223 */ /* 0x000fe20000000005 */
[----:B------:R-:W-:Y:S01]  /*6b60*/  FMUL R11, R33, R11 ;  /* 0x0000000b210b7220 */ /* 0x000fe20000400000 */
[----:B------:R-:W-:Y:S01]  /*6b70*/  F2FP.TF32.F32.PACK_B R38, R38 ;  /* 0x00000026ff26723e */ /* 0x000fe200024050ff */
[C---:B------:R-:W-:Y:S01]  /*6b80*/  FFMA R6, R35.reuse, R0, R6 ;  /* 0x0000000023067223 */ /* 0x040fe20000000006 */
[----:B------:R-:W-:Y:S01]  /*6b90*/  F2FP.TF32.F32.PACK_B R39, R39 ;  /* 0x00000027ff27723e */ /* 0x000fe200024050ff */
[----:B------:R-:W-:Y:S01]  /*6ba0*/  FFMA R7, R35, R3, R11 ;  /* 0x0000000323077223 */ /* 0x000fe2000000000b */
[----:B------:R-:W-:Y:S01]  /*6bb0*/  LOP3.LUT R2, R40, 0xffffe000, RZ, 0xc0, !PT ;  /* 0xffffe00028027812 */ /* 0x000fe200078ec0ff */
[----:B------:R-:W-:Y:S01]  /*6bc0*/  FMUL R15, R33, R15 ;  /* 0x0000000f210f7220 */ /* 0x000fe20000400000 */
[----:B------:R-:W-:Y:S01]  /*6bd0*/  LOP3.LUT R16, R41, 0xffffe000, RZ, 0xc0, !PT ;  /* 0xffffe00029107812 */ /* 0x000fe200078ec0ff */
[----:B------:R1:W-:Y:S01]  /*6be0*/  STS.128 [R87], R36 ;  /* 0x0000002457007388 */ /* 0x0003e20000000c00 */
[----:B------:R-:W-:Y:S01]  /*6bf0*/  LOP3.LUT R0, R42, 0xffffe000, RZ, 0xc0, !PT ;  /* 0xffffe0002a007812 */ /* 0x000fe200078ec0ff */
[----:B------:R-:W-:Y:S01]  /*6c00*/  FFMA R8, R35, R2, R8 ;  /* 0x0000000223087223 */ /* 0x000fe20000000008 */
[----:B------:R-:W-:Y:S01]  /*6c10*/  LOP3.LUT R2, R43, 0xffffe000, RZ, 0xc0, !PT ;  /* 0xffffe0002b027812 */ /* 0x000fe200078ec0ff */
[C---:B------:R-:W-:Y:S01]  /*6c20*/  FFMA R9, R35.reuse, R16, R9 ;  /* 0x0000001023097223 */ /* 0x040fe20000000009 */
[----:B------:R-:W-:Y:S01]  /*6c30*/  F2FP.TF32.F32.PACK_B R4, R4 ;  /* 0x00000004ff04723e */ /* 0x000fe200024050ff */
[C---:B------:R-:W-:Y:S01]  /*6c40*/  FFMA R10, R35.reuse, R0, R10 ;  /* 0x00000000230a7223 */ /* 0x040fe2000000000a */
[----:B------:R-:W-:Y:S01]  /*6c50*/  F2FP.TF32.F32.PACK_B R5, R5 ;  /* 0x00000005ff05723e */ /* 0x000fe200024050ff */
[----:B------:R-:W-:Y:S01]  /*6c60*/  FFMA R11, R35, R2, R15 ;  /* 0x00000002230b7223 */ /* 0x000fe2000000000f */
[----:B------:R-:W-:Y:S01]  /*6c70*/  F2FP.TF32.F32.PACK_B R6, R6 ;  /* 0x00000006ff06723e */ /* 0x000fe200024050ff */
[----:B------:R-:W-:Y:S01]  /*6c80*/  FMUL R19, R33, R19 ;  /* 0x0000001321137220 */ /* 0x000fe20000400000 */
[----:B------:R-:W-:Y:S02]  /*6c90*/  F2FP.TF32.F32.PACK_B R7, R7 ;  /* 0x00000007ff07723e */ /* 0x000fe400024050ff */
[----:B------:R-:W-:Y:S02]  /*6ca0*/  LOP3.LUT R3, R44, 0xffffe000, RZ, 0xc0, !PT ;  /* 0xffffe0002c037812 */ /* 0x000fe400078ec0ff */
[----:B------:R-:W-:Y:S01]  /*6cb0*/  LOP3.LUT R0, R45, 0xffffe000, RZ, 0xc0, !PT ;  /* 0xffffe0002d007812 */ /* 0x000fe200078ec0ff */
[----:B------:R1:W-:Y:S01]  /*6cc0*/  STS.128 [R86+0x10], R4 ;  /* 0x0000100456007388 */ /* 0x0003e20000000c00 */
        /* <DEDUP_REMOVED lines=8> */
[----:B------:R-:W-:Y:S02]  /*6d50*/  F2FP.TF32.F32.PACK_B R10, R10 ;  /* 0x0000000aff0a723e */ /* 0x000fe400024050ff */
[----:B------:R-:W-:Y:S02]  /*6d60*/  F2FP.TF32.F32.PACK_B R11, R11 ;  /* 0x0000000bff0b723e */ /* 0x000fe400024050ff */
[----:B------:R-:W-:Y:S02]  /*6d70*/  F2FP.TF32.F32.PACK_B R12, R12 ;  /* 0x0000000cff0c723e */ /* 0x000fe400024050ff */
[----:B------:R-:W-:Y:S01]  /*6d80*/  F2FP.TF32.F32.PACK_B R13, R13 ;  /* 0x0000000dff0d723e */ /* 0x000fe200024050ff */
[----:B------:R1:W-:Y:S01]  /*6d90*/  STS.128 [R85+0x20], R8 ;  /* 0x0000200855007388 */ /* 0x0003e20000000c00 */
[----:B------:R-:W-:Y:S02]  /*6da0*/  F2FP.TF32.F32.PACK_B R14, R14 ;  /* 0x0000000eff0e723e */ /* 0x000fe400024050ff */
[----:B------:R-:W-:Y:S05]  /*6db0*/  F2FP.TF32.F32.PACK_B R15, R15 ;  /* 0x0000000fff0f723e */ /* 0x000fea00024050ff */
[----:B------:R1:W-:Y:S01]  /*6dc0*/  STS.128 [R84+0x10], R12 ;  /* 0x0000100c54007388 */ /* 0x0003e20000000c00 */
[----:B------:R-:W-:Y:S01]  /*6dd0*/  @!PT LDS RZ, [RZ] ;  /* 0x00000000fffff984 */ /* 0x000fe20000000800 */
[----:B------:R-:W-:Y:S01]  /*6de0*/  @!PT LDS RZ, [RZ] ;  /* 0x00000000fffff984 */ /* 0x000fe20000000800 */
[----:B------:R-:W-:Y:S01]  /*6df0*/  @!PT LDS RZ, [RZ] ;  /* 0x00000000fffff984 */ /* 0x000fe20000000800 */
[----:B------:R-:W-:Y:S01]  /*6e00*/  @!PT LDS RZ, [RZ] ;  /* 0x00000000fffff984 */ /* 0x000fe20000000800 */
[----:B------:R2:W-:Y:S07]  /*6e10*/  MEMBAR.ALL.CTA ;  /* 0x0000000000007992 */ /* 0x0005ee0000008000 */
[----:B--2---:R-:W2:Y:S02]  /*6e20*/  FENCE.VIEW.ASYNC.S ;  /* 0x00000000000073c6 */ /* 0x004ea40000000000 */
[----:B--2---:R-:W-:Y:S06]  /*6e30*/  BAR.SYNC.DEFER_BLOCKING 0x1, 0x80 ;  /* 0x0042000000007b1d */ /* 0x004fec0000010000 */
[----:B------:R-:W-:Y:S05]  /*6e40*/  @P0 BRA `(.L_x_117) ;  /* 0x0000000000340947 */ /* 0x000fea0003800000 */
[----:B------:R-:W-:Y:S01]  /*6e50*/  R2UR UR10, R88 ;  /* 0x00000000580a72ca */ /* 0x000fe200000e0000 */
[----:B------:R-:W-:Y:S01]  /*6e60*/  UIADD3 UR8, UP0, UPT, UR54, 0x680, URZ ;  /* 0x0000068036087890 */ /* 0x000fe2000ff1e0ff */
[----:B------:R-:W-:Y:S01]  /*6e70*/  UMOV UR43, UR36 ;  /* 0x00000024002b7c82 */ /* 0x000fe20008000000 */
[----:B------:R-:W-:Y:S02]  /*6e80*/  UIADD3 UR5, UPT, UPT, UR41, 0x20, URZ ;  /* 0x0000002029057890 */ /* 0x000fe4000fffe0ff */
[----:B------:R-:W-:Y:S01]  /*6e90*/  UIADD3.X UR9, UPT, UPT, URZ, UR55, URZ, UP0, !UPT ;  /* 0x00000037ff097290 */ /* 0x000fe200087fe4ff */
[----:B------:R-:W-:Y:S01]  /*6ea0*/  UMOV UR6, UR42 ;  /* 0x0000002a00067c82 */ /* 0x000fe20008000000 */
[----:B------:R-:W-:Y:S06]  /*6eb0*/  UMOV UR7, UR36 ;  /* 0x0000002400077c82 */ /* 0x000fec0008000000 */
[----:B------:R-:W-:Y:S04]  /*6ec0*/  UIADD3 UR10, UPT, UPT, UR48, UR10, URZ ;  /* 0x0000000a300a7290 */ /* 0x000fe8000fffe0ff */
[----:B------:R-:W-:Y:S02]  /*6ed0*/  UIADD3 UR40, UPT, UPT, UR10, 0x200, URZ ;  /* 0x000002000a287890 */ /* 0x000fe4000fffe0ff */
[----:B------:R-:W-:Y:S07]  /*6ee0*/  UIADD3 UR4, UPT, UPT, UR10, 0x1200, URZ ;  /* 0x000012000a047890 */ /* 0x000fee000fffe0ff */
[----:B------:R2:W-:Y:S02]  /*6ef0*/  UTMASTG.3D [UR40], [UR8] ;  /* 0x00000028080073b5 */ /* 0x0005e40008010000 */
[----:B------:R2:W-:Y:S02]  /*6f00*/  UTMASTG.3D [UR4], [UR8] ;  /* 0x00000004080073b5 */ /* 0x0005e40008010000 */
[----:B--2---:R0:W-:Y:S02]  /*6f10*/  UTMACMDFLUSH ;  /* 0x00000000000079b7 */ /* 0x0041e40000000000 */
.L_x_117:
[----:B------:R-:W-:Y:S05]  /*6f20*/  BSYNC.RECONVERGENT B0 ;  /* 0x0000000000007941 */ /* 0x000fea0003800200 */
.L_x_116:
[----:B------:R-:W-:Y:S01]  /*6f30*/  UIADD3 UR40, UPT, UPT, UR56, 0x1, URZ ;  /* 0x0000000138287890 */ /* 0x000fe2000fffe0ff */
[----:B------:R-:W-:Y:S03]  /*6f40*/  BSSY.RECONVERGENT B0, `(.L_x_118) ;  /* 0x0000005000007945 */ /* 0x000fe60003800200 */
[----:B------:R-:W-:Y:S04]  /*6f50*/  UISETP.NE.AND UP0, UPT, UR40, 0x3, UPT ;  /* 0x000000032800788c */ /* 0x000fe8000bf05270 */
[----:B------:R-:W-:Y:S01]  /*6f60*/  USEL UR43, UR40, URZ, UP0 ;  /* 0x000000ff282b7287 */ /* 0x000fe20008000000 */
[----:B------:R-:W-:Y:S11]  /*6f70*/  @P0 BRA `(.L_x_119) ;  /* 0x0000000000040947 */ /* 0x000ff60003800000 */
[----:B------:R-:W-:Y:S04]  /*6f80*/  DEPBAR.LE SB0, 0x1 ;  /* 0x000080400000791a */ /* 0x000fe80000000000 */
.L_x_119:
[----:B------:R-:W-:Y:S05]  /*6f90*/  BSYNC.RECONVERGENT B0 ;  /* 0x0000000000007941 */ /* 0x000fea0003800200 */
.L_x_118:
[----:B------:R-:W-:Y:S01]  /*6fa0*/  BAR.SYNC.DEFER_BLOCKING 0x1, 0x80 ;  /* 0x0042000000007b1d */ /* 0x000fe20000010000 */
[----:B------:R-:W-:Y:S01]  /*6fb0*/  ISETP.NE.AND P1, PT, R80, RZ, PT ;  /* 0x000000ff5000720c */ /* 0x000fe20003f25270 */
[----:B------:R-:W-:Y:S01]  /*6fc0*/  UISETP.NE.AND UP0, UPT, UR50, URZ, UPT ;  /* 0x000000ff3200728c */ /* 0x000fe2000bf05270 */
[----:B------:R-:W-:Y:S11]  /*6fd0*/  LEA R2, R89, UR48, 0x3 ;  /* 0x0000003059027c11 */ /* 0x000ff6000f8e18ff */
[----:B------:R-:W-:Y:S01]  /*6fe0*/  @P1 SHF.L.U32 R3, R91, 0x1f, RZ ;  /* 0x0000001f5b031819 */ /* 0x000fe200000006ff */
[----:B------:R-:W-:Y:S06]  /*6ff0*/  BRA.U !UP0, `(.L_x_120) ;  /* 0x0000000108247547 */ /* 0x000fec000b800000 */
[----:B-1----:R-:W-:Y:S01]  /*7000*/  IMAD.U32 R4, RZ, RZ, UR49 ;  /* 0x00000031ff047e24 */ /* 0x002fe2000f8e00ff */
[----:B------:R-:W-:Y:S01]  /*7010*/  MOV R0, UR37 ;  /* 0x0000002500007c02 */ /* 0x000fe20008000f00 */
[----:B------:R-:W-:Y:S03]  /*7020*/  UIADD3 UR49, UPT, UPT, UR49, 0x1, URZ ;  /* 0x0000000131317890 */ /* 0x000fe6000fffe0ff */
[----:B------:R-:W-:Y:S01]  /*7030*/  @P1 LEA R4, R4, UR48, 0x3 ;  /* 0x0000003004041c11 */ /* 0x000fe2000f8e18ff */
[----:B------:R-:W-:Y:S04]  /*7040*/  UISETP.NE.AND UP0, UPT, UR49, 0x3, UPT ;  /* 0x000000033100788c */ /* 0x000fe8000bf05270 */
[----:B------:R-:W-:Y:S01]  /*7050*/  @P1 VIADD R4, R4, 0x98 ;  /* 0x0000009804041836 */ /* 0x000fe20000000000 */
[----:B------:R-:W-:Y:S04]  /*7060*/  USEL UR49, UR49, URZ, UP0 ;  /* 0x000000ff31317287 */ /* 0x000fe80008000000 */
[----:B------:R-:W-:Y:S04]  /*7070*/  @P1 PRMT R0, R0, 0x654, R4 ;  /* 0x0000065400001816 */ /* 0x000fe80000000004 */
[----:B------:R2:W-:Y:S04]  /*7080*/  @P1 SYNCS.ARRIVE.TRANS64.RED.A1T0 RZ, [R0+URZ], RZ ;  /* 0x000000ff00ff19a7 */ /* 0x0005e800081004ff */
.L_x_120:
[----:B------:R-:W4:Y:S01]  /*7090*/  @P1 SYNCS.PHASECHK.TRANS64.TRYWAIT P0, [R2+URZ+0x80], R3 ;  /* 0x00008003020015a7 */ /* 0x000f2200080011ff */
[----:B------:R-:W-:Y:S01]  /*70a0*/  BSSY B1, `(.L_x_121) ;  /* 0x0000015000017945 */ /* 0x000fe20003800000 */
[----:B----4-:R-:W-:Y:S03]  /*70b0*/  @P1 SEL R90, RZ, 0x1, !P0 ;  /* 0x00000001ff5a1807 */ /* 0x010fe60004000000 */
[----:B------:R-:W-:Y:S05]  /*70c0*/  @!P1 BRA `(.L_x_122) ;  /* 0x0000000000489947 */ /* 0x000fea0003800000 */
[----:B------:R-:W-:Y:S01]  /*70d0*/  ISETP.NE.AND P1, PT, R92, RZ, PT ;  /* 0x000000ff5c00720c */ /* 0x000fe20003f25270 */
[----:B------:R-:W-:Y:S01]  /*70e0*/  BSSY B0, `(.L_x_123) ;  /* 0x000000a000007945 */ /* 0x000fe20003800000 */
[----:B------:R-:W-:Y:S11]  /*70f0*/  ISETP.NE.AND P0, PT, R90, RZ, PT ;  /* 0x000000ff5a00720c */ /* 0x000ff60003f05270 */
[----:B------:R-:W-:Y:S04]  /*7100*/  @P1 IMAD R89, R89, 0x2000, R75 ;  /* 0x0000200059591824 */ /* 0x000fe800078e024b */
[----:B-1----:R-:W-:Y:S01]  /*7110*/  @P1 IMAD.IADD R4, R83, 0x1, R89 ;  /* 0x0000000153041824 */ /* 0x002fe200078e0259 */
[----:B------:R-:W-:Y:S03]  /*7120*/  @P1 IADD3 R3, PT, PT, R82, R89, RZ ;  /* 0x0000005952031210 */ /* 0x000fe60007ffe0ff */
[----:B--2---:R-:W-:Y:S01]  /*7130*/  @P1 IMAD.IADD R0, R74, 0x1, R4 ;  /* 0x000000014a001824 */ /* 0x004fe200078e0204 */
[----:B------:R-:W-:Y:S06]  /*7140*/  @P0 BRA `(.L_x_124) ;  /* 0x00000000000c0947 */ /* 0x000fec0003800000 */
[----:B------:R-:W-:Y:S04]  /*7150*/  SHF.L.U32 R91, R91, 0x1f, RZ ;  /* 0x0000001f5b5b7819 */ /* 0x000fe800000006ff */
[----:B------:R-:W1:Y:S02]  /*7160*/  SYNCS.PHASECHK.TRANS64.TRYWAIT P0, [R2+URZ+0x80], R91 ;  /* 0x0000805b020075a7 */ /* 0x000e6400080011ff */
[----:B-1----:R-:W-:Y:S05]  /*7170*/  @!P0 BRA `(.L_x_125) ;  /* 0x00000018002c8947 */ /* 0x002fea0003800000 */
.L_x_124:
[----:B------:R-:W-:Y:S05]  /*7180*/  BSYNC B0 ;  /* 0x0000000000007941 */ /* 0x000fea0003800000 */
.L_x_123:
[----:B------:R-:W-:Y:S11]  /*7190*/  ISETP.NE.AND P0, PT, R92, RZ, PT ;  /* 0x000000ff5c00720c */ /* 0x000ff60003f05270 */
[----:B------:R-:W-:Y:S02]  /*71a0*/  @!UPT UIADD3 URZ, UPT, UPT, URZ, URZ, URZ ;  /* 0x000000fffffff290 */ /* 0x000fe4000fffe0ff */
[----:B------:R4:W2:Y:S04]  /*71b0*/  @P0 LDS.128 R52, [R89] ;  /* 0x0000000059340984 */ /* 0x0008a80000000c00 */
[----:B------:R4:W1:Y:S04]  /*71c0*/  @P0 LDS.128 R40, [R3+0x20] ;  /* 0x0000200003280984 */ /* 0x0008680000000c00 */
[----:B------:R4:W1:Y:S04]  /*71d0*/  @P0 LDS.128 R48, [R4+0x10] ;  /* 0x0000100004300984 */ /* 0x0008680000000c00 */
[----:B------:R4:W1:Y:S02]  /*71e0*/  @P0 LDS.128 R44, [R0+0x10] ;  /* 0x00001000002c0984 */ /* 0x0008640000000c00 */
.L_x_122:
[----:B------:R-:W-:Y:S05]  /*71f0*/  BSYNC B1 ;  /* 0x0000000000017941 */ /* 0x000fea0003800000 */
.L_x_121:
[----:B--2-4-:R-:W-:Y:S05]  /*7200*/  VIADD R0, R34, 0x10 ;  /* 0x0000001022007836 */ /* 0x014fea0000000000 */
[----:B------:R-:W-:Y:S04]  /*7210*/  SHF.R.U32.HI R0, RZ, 0x15, R0 ;  /* 0x00000015ff007819 */ /* 0x000fe80000011600 */
[----:B------:R-:W-:Y:S11]  /*7220*/  LOP3.LUT P0, RZ, R0, 0x3, R68, 0x48, !PT ;  /* 0x0000000300ff7812 */ /* 0x000ff60007804844 */
[----:B------:R-:W-:Y:S02]  /*7230*/  @!UPT UIADD3 URZ, UPT, UPT, URZ, URZ, URZ ;  /* 0x000000fffffff290 */ /* 0x000fe4000fffe0ff */
[----:B------:R-:W-:Y:S05]  /*7240*/  @!P0 BRA `(.L_x_126) ;  /* 0x0000000000408947 */ /* 0x000fea0003800000 */
[----:B------:R-:W2:Y:S01]  /*7250*/  LDCU.64 UR8, c[0x4][0x70] ;  /* 0x01000e00ff0877ac */ /* 0x000ea20008000a00 */
[----:B------:R-:W-:Y:S01]  /*7260*/  MOV R3, 0x0 ;  /* 0x0000000000037802 */ /* 0x000fe20000000f00 */
[----:B-1----:R-:W-:Y:S02]  /*7270*/  HFMA2 R12, -RZ, RZ, 0, 5.9604644775390625e-08 ;  /* 0x00000001ff0c7431 */ /* 0x002fe400000001ff */
[----:B------:R-:W-:Y:S02]  /*7280*/  IMAD.MOV.U32 R8, RZ, RZ, 0x192 ;  /* 0x00000192ff087424 */ /* 0x000fe400078e00ff */
[----:B------:R-:W-:Y:S01]  /*7290*/  IMAD.MOV.U32 R13, RZ, RZ, RZ ;  /* 0x000000ffff0d7224 */ /* 0x000fe200078e00ff */
[----:B------:R-:W1:Y:S01]  /*72a0*/  LDCU.64 UR6, c[0x4][0x78] ;  /* 0x01000f00ff0677ac */ /* 0x000e620008000a00 */
[----:B------:R-:W4:Y:S01]  /*72b0*/  LDC.64 R2, c[0x4][R3] ;  /* 0x0100000003027b82 */ /* 0x000f220000000a00 */
[----:B------:R-:W5:Y:S01]  /*72c0*/  LDCU.64 UR4, c[0x4][0x10] ;  /* 0x01000200ff0477ac */ /* 0x000f620008000a00 */
[----:B--2---:R-:W-:Y:S01]  /*72d0*/  MOV R5, UR9 ;  /* 0x0000000900057c02 */ /* 0x004fe20008000f00 */
[----:B------:R-:W-:Y:S01]  /*72e0*/  IMAD.U32 R4, RZ, RZ, UR8 ;  /* 0x00000008ff047e24 */ /* 0x000fe2000f8e00ff */
[----:B-1----:R-:W-:Y:S01]  /*72f0*/  MOV R7, UR7 ;  /* 0x0000000700077c02 */ /* 0x002fe20008000f00 */
[----:B------:R-:W-:Y:S01]  /*7300*/  IMAD.U32 R6, RZ, RZ, UR6 ;  /* 0x00000006ff067e24 */ /* 0x000fe2000f8e00ff */
[----:B-----5:R-:W-:Y:S01]  /*7310*/  MOV R11, UR5 ;  /* 0x00000005000b7c02 */ /* 0x020fe20008000f00 */
[----:B------:R-:W-:Y:S02]  /*7320*/  IMAD.U32 R10, RZ, RZ, UR4 ;  /* 0x00000004ff0a7e24 */ /* 0x000fe4000f8e00ff */
[----:B------:R-:W-:Y:S07]  /*7330*/  LEPC R20, `(.L_x_126) ;  /* 0x000000001014794e */ /* 0x000fee0000000000 */
[----:B---34-:R-:W-:Y:S05]  /*7340*/  CALL.ABS.NOINC R2 ;  /* 0x0000000002007343 */ /* 0x018fea0003c00000 */
.L_x_126:
[----:B------:R-:W-:Y:S01]  /*7350*/  ISETP.NE.AND P0, PT, R76, RZ, PT ;  /* 0x000000ff4c00720c */ /* 0x000fe20003f05270 */
[----:B------:R-:W-:Y:S05]  /*7360*/  WARPSYNC.ALL ;  /* 0x0000000000007948 */ /* 0x000fea0003800000 */
[----:B------:R-:W-:Y:S01]  /*7370*/  R2UR UR4, R34 ;  /* 0x00000000220472ca */ /* 0x000fe200000e0000 */
[----:B------:R-:W-:Y:S01]  /*7380*/  USHF.L.U32 UR12, UR43, 0xd, URZ ;  /* 0x0000000d2b0c7899 */ /* 0x000fe200080006ff */
[----:B------:R-:W-:Y:S01]  /*7390*/  LOP3.LUT R0, R52, 0xffffe000, RZ, 0xc0, !PT ;  /* 0xffffe00034007812 */ /* 0x000fe200078ec0ff */
[----:B------:R-:W-:Y:S01]  /*73a0*/  BSSY.RECONVERGENT B0, `(.L_x_127) ;  /* 0x0000063000007945 */ /* 0x000fe20003800200 */
[----:B-1----:R-:W-:Y:S02]  /*73b0*/  LOP3.LUT R2, R53, 0xffffe000, RZ, 0xc0, !PT ;  /* 0xffffe00035027812 */ /* 0x002fe400078ec0ff */
[----:B------:R-:W-:Y:S02]  /*73c0*/  LOP3.LUT R3, R54, 0xffffe000, RZ, 0xc0, !PT ;  /* 0xffffe00036037812 */ /* 0x000fe400078ec0ff */
[----:B------:R-:W-:Y:S02]  /*73d0*/  LOP3.LUT R20, R55, 0xffffe000, RZ, 0xc0, !PT ;  /* 0xffffe00037147812 */ /* 0x000fe400078ec0ff */
[----:B------:R-:W-:Y:S01]  /*73e0*/  LOP3.LUT R21, R48, 0xffffe000, RZ, 0xc0, !PT ;  /* 0xffffe00030157812 */ /* 0x000fe200078ec0ff */
[----:B------:R-:W-:Y:S01]  /*73f0*/  VIADD R48, R75, UR12 ;  /* 0x0000000c4b307c36 */ /* 0x000fe20008000000 */
[----:B------:R-:W-:Y:S01]  /*7400*/  LOP3.LUT R34, R49, 0xffffe000, RZ, 0xc0, !PT ;  /* 0xffffe00031227812 */ /* 0x000fe200078ec0ff */
[----:B------:R-:W1:Y:S01]  /*7410*/  LDTM.x16 R4, tmem[UR4+0x10] ;  /* 0x00001004000479ee */ /* 0x000e620008240000 */
[----:B------:R-:W-:Y:S01]  /*7420*/  LOP3.LUT R36, R50, 0xffffe000, RZ, 0xc0, !PT ;  /* 0xffffe00032247812 */ /* 0x000fe200078ec0ff */
[----:B------:R-:W-:Y:S01]  /*7430*/  NOP ;  /* 0x0000000000007918 */ /* 0x000fe20000000000 */
[----:B------:R-:W-:Y:S01]  /*7440*/  IADD3 R81, PT, PT, R81, 0x100, RZ ;  /* 0x0000010051517810 */ /* 0x000fe20007ffe0ff */
[----:B------:R-:W-:Y:S01]  /*7450*/  IMAD.IADD R82, R82, 0x1, R48 ;  /* 0x0000000152527824 */ /* 0x000fe200078e0230 */
[----:B------:R-:W-:Y:S02]  /*7460*/  LOP3.LUT R37, R51, 0xffffe000, RZ, 0xc0, !PT ;  /* 0xffffe00033257812 */ /* 0x000fe400078ec0ff */
[----:B------:R-:W-:Y:S02]  /*7470*/  LOP3.LUT R81, R81, 0xfefffff8, RZ, 0xc0, !PT ;  /* 0xfefffff851517812 */ /* 0x000fe400078ec0ff */
[----:B------:R-:W-:Y:S02]  /*7480*/  LOP3.LUT R38, R40, 0xffffe000, RZ, 0xc0, !PT ;  /* 0xffffe00028267812 */ /* 0x000fe400078ec0ff */
[----:B------:R-:W-:Y:S01]  /*7490*/  LOP3.LUT R39, R41, 0xffffe000, RZ, 0xc0, !PT ;  /* 0xffffe00029277812 */ /* 0x000fe200078ec0ff */
[----:B-1----:R1:W-:Y:S01]  /*74a0*/  SYNCS.ARRIVE.TRANS64.RED.A1T0 RZ, [R81+URZ], RZ ;  /* 0x000000ff51ff79a7 */ /* 0x0023e200081004ff */
[----:B------:R-:W-:Y:S02]  /*74b0*/  LOP3.LUT R40, R42, 0xffffe000, RZ, 0xc0, !PT ;  /* 0xffffe0002a287812 */ /* 0x000fe400078ec0ff */
[----:B------:R-:W-:Y:S02]  /*74c0*/  LOP3.LUT R41, R43, 0xffffe000, RZ, 0xc0, !PT ;  /* 0xffffe0002b297812 */ /* 0x000fe400078ec0ff */
[----:B------:R-:W-:Y:S02]  /*74d0*/  IADD3 R83, PT, PT, R83, R48, RZ ;  /* 0x0000003053537210 */ /* 0x000fe40007ffe0ff */
[----:B------:R-:W-:Y:S02]  /*74e0*/  LOP3.LUT R42, R44, 0xffffe000, RZ, 0xc0, !PT ;  /* 0xffffe0002c2a7812 */ /* 0x000fe400078ec0ff */
[----:B------:R-:W-:Y:S02]  /*74f0*/  LOP3.LUT R43, R45, 0xffffe000, RZ, 0xc0, !PT ;  /* 0xffffe0002d2b7812 */ /* 0x000fe400078ec0ff */
[----:B------:R-:W-:Y:S01]  /*7500*/  LOP3.LUT R44, R46, 0xffffe000, RZ, 0xc0, !PT ;  /* 0xffffe0002e2c7812 */ /* 0x000fe200078ec0ff */
[C---:B------:R-:W-:Y:S01]  /*7510*/  FMUL R4, R33.reuse, R4 ;  /* 0x0000000421047220 */ /* 0x040fe20000400000 */
[C---:B------:R-:W-:Y:S01]  /*7520*/  FMUL R5, R33.reuse, R5 ;  /* 0x0000000521057220 */ /* 0x040fe20000400000 */
[C---:B------:R-:W-:Y:S01]  /*7530*/  FMUL R6, R33.reuse, R6 ;  /* 0x0000000621067220 */ /* 0x040fe20000400000 */
[----:B------:R-:W-:Y:S01]  /*7540*/  FMUL R7, R33, R7 ;  /* 0x0000000721077220 */ /* 0x000fe20000400000 */
[C---:B------:R-:W-:Y:S01]  /*7550*/  FFMA R4, R35.reuse, R0, R4 ;  /* 0x0000000023047223 */ /* 0x040fe20000000004 */
[C---:B------:R-:W-:Y:S01]  /*7560*/  FFMA R5, R35.reuse, R2, R5 ;  /* 0x0000000223057223 */ /* 0x040fe20000000005 */
[C---:B------:R-:W-:Y:S01]  /*7570*/  FFMA R6, R35.reuse, R3, R6 ;  /* 0x0000000323067223 */ /* 0x040fe20000000006 */
[----:B------:R-:W-:Y:S01]  /*7580*/  FFMA R7, R35, R20, R7 ;  /* 0x0000001423077223 */ /* 0x000fe20000000007 */
[C---:B------:R-:W-:Y:S01]  /*7590*/  FMUL R8, R33.reuse, R8 ;  /* 0x0000000821087220 */ /* 0x040fe20000400000 */
[C---:B------:R-:W-:Y:S01]  /*75a0*/  FMUL R9, R33.reuse, R9 ;  /* 0x0000000921097220 */ /* 0x040fe20000400000 */
[C---:B------:R-:W-:Y:S01]  /*75b0*/  FMUL R10, R33.reuse, R10 ;  /* 0x0000000a210a7220 */ /* 0x040fe20000400000 */
[----:B------:R-:W-:Y:S01]  /*75c0*/  FMUL R11, R33, R11 ;  /* 0x0000000b210b7220 */ /* 0x000fe20000400000 */
[----:B------:R-:W-:Y:S01]  /*75d0*/  F2FP.TF32.F32.PACK_B R4, R4 ;  /* 0x00000004ff04723e */ /* 0x000fe200024050ff */
[C---:B------:R-:W-:Y:S01]  /*75e0*/  FFMA R8, R35.reuse, R21, R8 ;  /* 0x0000001523087223 */ /* 0x040fe20000000008 */
[----:B------:R-:W-:Y:S01]  /*75f0*/  F2FP.TF32.F32.PACK_B R5, R5 ;  /* 0x00000005ff05723e */ /* 0x000fe200024050ff */
[C---:B------:R-:W-:Y:S01]  /*7600*/  FFMA R9, R35.reuse, R34, R9 ;  /* 0x0000002223097223 */ /* 0x040fe20000000009 */
[----:B------:R-:W-:Y:S01]  /*7610*/  F2FP.TF32.F32.PACK_B R6, R6 ;  /* 0x00000006ff06723e */ /* 0x000fe200024050ff */
[C---:B------:R-:W-:Y:S01]  /*7620*/  FFMA R10, R35.reuse, R36, R10 ;  /* 0x00000024230a7223 */ /* 0x040fe2000000000a */
[----:B------:R-:W-:Y:S01]  /*7630*/  F2FP.TF32.F32.PACK_B R7, R7 ;  /* 0x00000007ff07723e */ /* 0x000fe200024050ff */
[----:B------:R-:W-:Y:S01]  /*7640*/  FFMA R11, R35, R37, R11 ;  /* 0x00000025230b7223 */ /* 0x000fe2000000000b */
[C---:B------:R-:W-:Y:S01]  /*7650*/  FMUL R12, R33.reuse, R12 ;  /* 0x0000000c210c7220 */ /* 0x040fe20000400000 */
[----:B------:R-:W-:Y:S01]  /*7660*/  F2FP.TF32.F32.PACK_B R8, R8 ;  /* 0x00000008ff08723e */ /* 0x000fe200024050ff */
[----:B------:R-:W-:Y:S01]  /*7670*/  IMAD.IADD R0, R74, 0x1, R83 ;  /* 0x000000014a007824 */ /* 0x000fe200078e0253 */
[----:B------:R1:W-:Y:S01]  /*7680*/  STS.128 [R75+UR12], R4 ;  /* 0x000000044b007988 */ /* 0x0003e20008000c0c */
        /* <DEDUP_REMOVED lines=9> */
[----:B------:R-:W-:Y:S01]  /*7720*/  FFMA R15, R35, R41, R15 ;  /* 0x00000029230f7223 */ /* 0x000fe2000000000f */
[C---:B------:R-:W-:Y:S01]  /*7730*/  FMUL R16, R33.reuse, R16 ;  /* 0x0000001021107220 */ /* 0x040fe20000400000 */
[----:B------:R-:W-:Y:S01]  /*7740*/  F2FP.TF32.F32.PACK_B R12, R12 ;  /* 0x0000000cff0c723e */ /* 0x000fe200024050ff */
[----:B------:R1:W-:Y:S01]  /*7750*/  STS.128 [R83+0x10], R8 ;  /* 0x0000100853007388 */ /* 0x0003e20000000c00 */
[----:B------:R-:W-:Y:S01]  /*7760*/  FMUL R17, R33, R17 ;  /* 0x0000001121117220 */ /* 0x000fe20000400000 */
[----:B------:R-:W-:Y:S01]  /*7770*/  LOP3.LUT R45, R47, 0xffffe000, RZ, 0xc0, !PT ;  /* 0xffffe0002f2d7812 */ /* 0x000fe200078ec0ff */
        /* <DEDUP_REMOVED lines=9> */
[----:B------:R-:W-:Y:S02]  /*7810*/  F2FP.TF32.F32.PACK_B R16, R16 ;  /* 0x00000010ff10723e */ /* 0x000fe400024050ff */
[----:B------:R1:W-:Y:S01]  /*7820*/  STS.128 [R82+0x20], R12 ;  /* 0x0000200c52007388 */ /* 0x0003e20000000c00 */
[----:B------:R-:W-:Y:S02]  /*7830*/  F2FP.TF32.F32.PACK_B R17, R17 ;  /* 0x00000011ff11723e */ /* 0x000fe400024050ff */
        /* <DEDUP_REMOVED lines=11> */
[----:B------:R-:W-:Y:S02]  /*78f0*/  UIADD3 UR14, UP0, UPT, UR54, 0x680, URZ ;  /* 0x00000680360e7890 */ /* 0x000fe4000ff1e0ff */
[----:B------:R-:W-:Y:S02]  /*7900*/  UIADD3 UR4, UPT, UPT, UR48, UR12, URZ ;  /* 0x0000000c30047290 */ /* 0x000fe4000fffe0ff */
[----:B------:R-:W-:Y:S02]  /*7910*/  UIADD3 UR9, UPT, UPT, UR41, 0x10, URZ ;  /* 0x0000001029097890 */ /* 0x000fe4000fffe0ff */
[----:B------:R-:W-:Y:S02]  /*7920*/  UIADD3 UR8, UPT, UPT, UR4, 0x200, URZ ;  /* 0x0000020004087890 */ /* 0x000fe4000fffe0ff */
[----:B------:R-:W-:Y:S01]  /*7930*/  UIADD3.X UR15, UPT, UPT, URZ, UR55, URZ, UP0, !UPT ;  /* 0x00000037ff0f7290 */ /* 0x000fe200087fe4ff */
[----:B------:R-:W-:Y:S01]  /*7940*/  UMOV UR10, UR42 ;  /* 0x0000002a000a7c82 */ /* 0x000fe20008000000 */
[----:B------:R-:W-:Y:S01]  /*7950*/  UMOV UR11, UR36 ;  /* 0x00000024000b7c82 */ /* 0x000fe20008000000 */
[----:B------:R-:W-:Y:S02]  /*7960*/  UIADD3 UR5, UPT, UPT, UR41, 0x30, URZ ;  /* 0x0000003029057890 */ /* 0x000fe4000fffe0ff */
[----:B------:R-:W-:Y:S01]  /*7970*/  UIADD3 UR4, UPT, UPT, UR4, 0x1200, URZ ;  /* 0x0000120004047890 */ /* 0x000fe2000fffe0ff */
[----:B------:R-:W-:Y:S03]  /*7980*/  UMOV UR6, UR42 ;  /* 0x0000002a00067c82 */ /* 0x000fe60008000000 */
[----:B------:R2:W-:Y:S01]  /*7990*/  UTMASTG.3D [UR8], [UR14] ;  /* 0x000000080e0073b5 */ /* 0x0005e20008010000 */
[----:B------:R-:W-:Y:S04]  /*79a0*/  UMOV UR7, UR36 ;  /* 0x0000002400077c82 */ /* 0x000fe80008000000 */
[----:B------:R2:W-:Y:S02]  /*79b0*/  UTMASTG.3D [UR4], [UR14] ;  /* 0x000000040e0073b5 */ /* 0x0005e40008010000 */
[----:B--2---:R0:W-:Y:S02]  /*79c0*/  UTMACMDFLUSH ;  /* 0x00000000000079b7 */ /* 0x0041e40000000000 */
.L_x_128:
[----:B------:R-:W-:Y:S05]  /*79d0*/  BSYNC.RECONVERGENT B0 ;  /* 0x0000000000007941 */ /* 0x000fea0003800200 */
.L_x_127:
[----:B------:R-:W-:Y:S01]  /*79e0*/  UIADD3 UR43, UPT, UPT, UR43, 0x1, URZ ;  /* 0x000000012b2b7890 */ /* 0x000fe2000fffe0ff */
[----:B------:R-:W-:Y:S03]  /*79f0*/  BSSY.RECONVERGENT B0, `(.L_x_129) ;  /* 0x0000008000007945 */ /* 0x000fe60003800200 */
[----:B------:R-:W-:Y:S04]  /*7a00*/  UISETP.NE.AND UP0, UPT, UR43, 0x3, UPT ;  /* 0x000000032b00788c */ /* 0x000fe8000bf05270 */
[----:B------:R-:W-:Y:S02]  /*7a10*/  UISETP.EQ.XOR UP1, UPT, UR40, 0x3, !UP0 ;  /* 0x000000032800788c */ /* 0x000fe4000c722a70 */
[----:B------:R-:W-:Y:S02]  /*7a20*/  USEL UR56, UR43, URZ, UP0 ;  /* 0x000000ff2b387287 */ /* 0x000fe40008000000 */
[----:B------:R-:W-:Y:S04]  /*7a30*/  USEL UR4, URZ, 0x1, !UP1 ;  /* 0x00000001ff047887 */ /* 0x000fe8000c800000 */
[----:B------:R-:W-:Y:S01]  /*7a40*/  ULOP3.LUT UR51, UR51, UR4, URZ, 0x3c, !UPT ;  /* 0x0000000433337292 */ /* 0x000fe2000f8e3cff */
[----:B------:R-:W-:Y:S11]  /*7a50*/  @P0 BRA `(.L_x_130) ;  /* 0x0000000000040947 */ /* 0x000ff60003800000 */
[----:B------:R-:W-:Y:S04]  /*7a60*/  DEPBAR.LE SB0, 0x1 ;  /* 0x000080400000791a */ /* 0x000fe80000000000 */
.L_x_130:
[----:B------:R-:W-:Y:S05]  /*7a70*/  BSYNC.RECONVERGENT B0 ;  /* 0x0000000000007941 */ /* 0x000fea0003800200 */
.L_x_129:
[----:B------:R-:W-:Y:S01]  /*7a80*/  BAR.SYNC.DEFER_BLOCKING 0x1, 0x80 ;  /* 0x0042000000007b1d */ /* 0x000fe20000010000 */
[----:B------:R-:W-:Y:S01]  /*7a90*/  UISETP.NE.AND UP0, UPT, UR50, -0x2, UPT ;  /* 0xfffffffe3200788c */ /* 0x000fe2000bf05270 */
[----:B------:R-:W-:Y:S08]  /*7aa0*/  IADD3 R31, PT, PT, R31, 0x1, RZ ;  /* 0x000000011f1f7810 */ /* 0x000ff00007ffe0ff */
[----:B------:R-:W-:Y:S05]  /*7ab0*/  BRA.U !UP0, `(.L_x_131) ;  /* 0x0000000108287547 */ /* 0x000fea000b800000 */
[----:B------:R-:W-:Y:S01]  /*7ac0*/  ISETP.NE.AND P0, PT, R80, RZ, PT ;  /* 0x000000ff5000720c */ /* 0x000fe20003f05270 */
[----:B------:R-:W-:Y:S01]  /*7ad0*/  IMAD.U32 R2, RZ, RZ, UR49 ;  /* 0x00000031ff027e24 */ /* 0x000fe2000f8e00ff */
[----:B------:R-:W-:Y:S01]  /*7ae0*/  UIADD3 UR49, UPT, UPT, UR49, 0x1, URZ ;  /* 0x0000000131317890 */ /* 0x000fe2000fffe0ff */
[----:B-1----:R-:W-:Y:S03]  /*7af0*/  IMAD.U32 R0, RZ, RZ, UR37 ;  /* 0x00000025ff007e24 */ /* 0x002fe6000f8e00ff */
[----:B------:R-:W-:Y:S04]  /*7b00*/  UISETP.NE.AND UP0, UPT, UR49, 0x3, UPT ;  /* 0x000000033100788c */ /* 0x000fe8000bf05270 */
[----:B------:R-:W-:Y:S03]  /*7b10*/  USEL UR49, UR49, URZ, UP0 ;  /* 0x000000ff31317287 */ /* 0x000fe60008000000 */
[----:B------:R-:W-:Y:S05]  /*7b20*/  @P0 LEA R2, R2, UR48, 0x3 ;  /* 0x0000003002020c11 */ /* 0x000fea000f8e18ff */
[----:B------:R-:W-:Y:S05]  /*7b30*/  @P0 VIADD R2, R2, 0x98 ;  /* 0x0000009802020836 */ /* 0x000fea0000000000 */
[----:B------:R-:W-:Y:S04]  /*7b40*/  @P0 PRMT R0, R0, 0x654, R2 ;  /* 0x0000065400000816 */ /* 0x000fe80000000002 */
[----:B------:R2:W-:Y:S03]  /*7b50*/  @P0 SYNCS.ARRIVE.TRANS64.RED.A1T0 RZ, [R0+URZ], RZ ;  /* 0x000000ff00ff09a7 */ /* 0x0005e600081004ff */
.L_x_131:
[----:B------:R-:W-:Y:S01]  /*7b60*/  ISETP.NE.AND P2, PT, R77, RZ, PT ;  /* 0x000000ff4d00720c */ /* 0x000fe20003f45270 */
[----:B------:R-:W-:Y:S01]  /*7b70*/  UIADD3 UR50, UPT, UPT, UR50, 0x2, URZ ;  /* 0x0000000232327890 */ /* 0x000fe2000fffe0ff */
[----:B------:R-:W-:Y:S01]  /*7b80*/  ISETP.NE.AND P0, PT, R79, 0x2, PT ;  /* 0x000000024f00780c */ /* 0x000fe20003f05270 */
[----:B-1----:R-:W-:Y:S01]  /*7b90*/  IMAD.IADD R15, R29, 0x1, R62 ;  /* 0x000000011d0f7824 */ /* 0x002fe200078e023e */
[----:B------:R-:W-:Y:S01]  /*7ba0*/  ISETP.NE.AND P1, PT, R31, 0x4, PT ;  /* 0x000000041f00780c */ /* 0x000fe20003f25270 */
[----:B------:R-:W-:Y:S01]  /*7bb0*/  IMAD.IADD R14, R30, 0x1, R63 ;  /* 0x000000011e0e7824 */ /* 0x000fe200078e023f */
[----:B------:R-:W-:Y:S02]  /*7bc0*/  SEL R2, RZ, 0x1, P0 ;  /* 0x00000001ff027807 */ /* 0x000fe40000000000 */
[----:B--2---:R-:W-:Y:S02]  /*7bd0*/  SEL R0, RZ, 0x1, P1 ;  /* 0x00000001ff007807 */ /* 0x004fe40000800000 */
[----:B------:R-:W-:Y:S02]  /*7be0*/  LOP3.LUT R72, R72, R2, RZ, 0x3c, !PT ;  /* 0x0000000248487212 */ /* 0x000fe400078e3cff */
[----:B------:R-:W-:Y:S02]  /*7bf0*/  LOP3.LUT R73, R73, R0, RZ, 0x3c, !PT ;  /* 0x0000000049497212 */ /* 0x000fe400078e3cff */
[----:B------:R-:W-:Y:S02]  /*7c00*/  @P2 R2UR UR36, R71 ;  /* 0x00000000472422ca */ /* 0x000fe400000e0000 */
[----:B------:R-:W-:Y:S02]  /*7c10*/  SEL R79, R79, RZ, P0 ;  /* 0x000000ff4f4f7207 */ /* 0x000fe40000000000 */
[----:B------:R-:W-:Y:S01]  /*7c20*/  SEL R31, R31, RZ, P1 ;  /* 0x000000ff1f1f7207 */ /* 0x000fe20000800000 */
[----:B------:R-:W-:Y:S10]  /*7c30*/  @P2 BRA `(.L_x_132) ;  /* 0xffffffdc00582947 */ /* 0x000ff4000383ffff */
[----:B------:R-:W-:-:S09]  /*7c40*/  UISETP.NE.AND UP0, UPT, UR53, URZ, UPT ;  /* 0x000000ff3500728c */ /* 0x000fd2000bf05270 */
[----:B------:R-:W-:Y:S05]  /*7c50*/  BRA.U !UP0, `(.L_x_133) ;  /* 0x0000000108487547 */ /* 0x000fea000b800000 */
[----:B------:R-:W1:Y:S02]  /*7c60*/  LDCU.64 UR4, c[0x0][0x890] ;  /* 0x00011200ff0477ac */ /* 0x000e640008000a00 */
[----:B-1----:R-:W-:-:S04]  /*7c70*/  UISETP.NE.U32.AND UP0, UPT, UR4, URZ, UPT ;  /* 0x000000ff0400728c */ /* 0x002fc8000bf05070 */
[----:B------:R-:W-:-:S09]  /*7c80*/  UISETP.NE.AND.EX UP0, UPT, UR5, URZ, UPT, UP0 ;  /* 0x000000ff0500728c */ /* 0x000fd2000bf05300 */
[----:B------:R-:W-:Y:S05]  /*7c90*/  BRA.U UP0, `(.L_x_134) ;  /* 0x00000001000c7547 */ /* 0x000fea000b800000 */
[----:B------:R-:W-:-:S13]  /*7ca0*/  FSETP.NEU.AND P0, PT, R35, RZ, PT ;  /* 0x000000ff2300720b */ /* 0x000fda0003f0d000 */
[----:B------:R-:W-:Y:S05]  /*7cb0*/  @!P0 EXIT ;  /* 0x000000000000894d */ /* 0x000fea0003800000 */
[----:B------:R-:W-:Y:S05]  /*7cc0*/  BRA `(.L_x_133) ;  /* 0x00000000002c7947 */ /* 0x000fea0003800000 */
.L_x_134:
[----:B------:R-:W-:Y:S01]  /*7cd0*/  ISETP.NE.AND P0, PT, R78, RZ, PT ;  /* 0x000000ff4e00720c */ /* 0x000fe20003f05270 */
[----:B------:R-:W-:-:S12]  /*7ce0*/  BSSY.RECONVERGENT B0, `(.L_x_133) ;  /* 0x0000009000007945 */ /* 0x000fd80003800200 */
[----:B------:R-:W-:Y:S05]  /*7cf0*/  @P0 BRA `(.L_x_135) ;  /* 0x0000000000140947 */ /* 0x000fea0003800000 */
[----:B------:R-:W1:Y:S02]  /*7d00*/  LDCU.64 UR4, c[0x0][0x888] ;  /* 0x00011100ff0477ac */ /* 0x000e640008000a00 */
[----:B-1----:R-:W-:-:S04]  /*7d10*/  ISETP.NE.U32.AND P0, PT, RZ, UR4, PT ;  /* 0x00000004ff007c0c */ /* 0x002fc8000bf05070 */
[----:B------:R-:W-:-:S13]  /*7d20*/  ISETP.NE.AND.EX P0, PT, RZ, UR5, PT, P0 ;  /* 0x00000005ff007c0c */ /* 0x000fda000bf05300 */
[----:B------:R-:W-:Y:S05]  /*7d30*/  @!P0 EXIT ;  /* 0x000000000000894d */ /* 0x000fea0003800000 */
[----:B------:R-:W-:Y:S05]  /*7d40*/  BRA `(.L_x_136) ;  /* 0x0000000000087947 */ /* 0x000fea0003800000 */
.L_x_135:
[----:B------:R-:W-:-:S13]  /*7d50*/  FSETP.NEU.AND P0, PT, R35, RZ, PT ;  /* 0x000000ff2300720b */ /* 0x000fda0003f0d000 */
[----:B------:R-:W-:Y:S05]  /*7d60*/  @!P0 EXIT ;  /* 0x000000000000894d */ /* 0x000fea0003800000 */
.L_x_136:
[----:B------:R-:W-:Y:S05]  /*7d70*/  BSYNC.RECONVERGENT B0 ;  /* 0x0000000000007941 */ /* 0x000fea0003800200 */
.L_x_133:
[----:B------:R-:W-:Y:S01]  /*7d80*/  ULEA UR4, UR49, UR48, 0x3 ;  /* 0x0000003031047291 */ /* 0x000fe2000f8e18ff */
[----:B------:R-:W-:-:S04]  /*7d90*/  DEPBAR.LE SB0, 0x0 ;  /* 0x000080000000791a */ /* 0x000fc80000000000 */
[----:B------:R-:W-:-:S04]  /*7da0*/  UIADD3 UR4, UPT, UPT, UR4, 0x98, URZ ;  /* 0x0000009804047890 */ /* 0x000fc8000fffe0ff */
[----:B------:R-:W-:-:S09]  /*7db0*/  UPRMT UR4, UR37, 0x654, UR4 ;  /* 0x0000065425047896 */ /* 0x000fd20008000004 */
[----:B------:R-:W-:Y:S01]  /*7dc0*/  SYNCS.ARRIVE.TRANS64.RED.A1T0 RZ, [UR4], RZ ;  /* 0x000000ffffff79a7 */ /* 0x000fe20008100404 */
[----:B------:R-:W-:Y:S05]  /*7dd0*/  EXIT ;  /* 0x000000000000794d */ /* 0x000fea0003800000 */
.L_x_24:
[----:B--2---:R2:W4:Y:S02]  /*7de0*/  SYNCS.PHASECHK.TRANS64.TRYWAIT P0, [R2+URZ+0x130], R3 ;  /* 0x00013003020075a7 */ /* 0x00452400080011ff */
[----:B----4-:R-:W-:Y:S05]  /*7df0*/  @!P0 NANOSLEEP.SYNCS 0x989680 ;  /* 0x009896800000895d */ /* 0x010fea0003900000 */
[----:B------:R-:W4:Y:S02]  /*7e00*/  @!P0 SYNCS.PHASECHK.TRANS64 P0, [R2+URZ+0x130], R3 ;  /* 0x00013003020085a7 */ /* 0x000f2400080010ff */
[----:B----4-:R-:W-:Y:S05]  /*7e10*/  @!P0 BRA `(.L_x_24) ;  /* 0xfffffffc00f08947 */ /* 0x010fea000383ffff */
[----:B------:R-:W-:Y:S05]  /*7e20*/  BRA `(.L_x_137) ;  /* 0xffffff9800907947 */ /* 0x000fea000383ffff */
.L_x_27:
[----:B------:R-:W-:-:S07]  /*7e30*/  MOV R2, UR33 ;  /* 0x0000002100027c02 */ /* 0x000fce0008000f00 */
.L_x_138:
[----:B-1----:R1:W2:Y:S02]  /*7e40*/  SYNCS.PHASECHK.TRANS64.TRYWAIT P0, [R2+URZ+0x40], R4 ;  /* 0x00004004020075a7 */ /* 0x0022a400080011ff */
[----:B--2---:R-:W-:Y:S05]  /*7e50*/  @!P0 NANOSLEEP.SYNCS 0x989680 ;  /* 0x009896800000895d */ /* 0x004fea0003900000 */
[----:B------:R-:W2:Y:S02]  /*7e60*/  @!P0 SYNCS.PHASECHK.TRANS64 P0, [R2+URZ+0x40], R4 ;  /* 0x00004004020085a7 */ /* 0x000ea400080010ff */
[----:B--2---:R-:W-:Y:S05]  /*7e70*/  @!P0 BRA `(.L_x_138) ;  /* 0xfffffffc00f08947 */ /* 0x004fea000383ffff */
[----:B------:R-:W-:Y:S05]  /*7e80*/  BRA `(.L_x_26) ;  /* 0xffffff9800f87947 */ /* 0x000fea000383ffff */
.L_x_34:
[----:B-1----:R-:W-:-:S07]  /*7e90*/  MOV R2, UR33 ;  /* 0x0000002100027c02 */ /* 0x002fce0008000f00 */
.L_x_139:
[----:B-1----:R1:W2:Y:S02]  /*7ea0*/  SYNCS.PHASECHK.TRANS64.TRYWAIT P0, [R2+URZ+0x40], R4 ;  /* 0x00004004020075a7 */ /* 0x0022a400080011ff */
[----:B--2---:R-:W-:Y:S05]  /*7eb0*/  @!P0 NANOSLEEP.SYNCS 0x989680 ;  /* 0x009896800000895d */ /* 0x004fea0003900000 */
[----:B------:R-:W2:Y:S02]  /*7ec0*/  @!P0 SYNCS.PHASECHK.TRANS64 P0, [R2+URZ+0x40], R4 ;  /* 0x00004004020085a7 */ /* 0x000ea400080010ff */
[----:B--2---:R-:W-:Y:S05]  /*7ed0*/  @!P0 BRA `(.L_x_139) ;  /* 0xfffffffc00f08947 */ /* 0x004fea000383ffff */
[----:B------:R-:W-:Y:S05]  /*7ee0*/  BRA `(.L_x_33) ;  /* 0xffffff9c00e47947 */ /* 0x000fea000383ffff */
.L_x_39:
[----:B-1----:R1:W2:Y:S02]  /*7ef0*/  SYNCS.PHASECHK.TRANS64.TRYWAIT P0, [R2+URZ+0xc0], R3 ;  /* 0x0000c003020075a7 */ /* 0x0022a400080011ff */
[----:B--2---:R-:W-:Y:S05]  /*7f00*/  @!P0 NANOSLEEP.SYNCS 0x989680 ;  /* 0x009896800000895d */ /* 0x004fea0003900000 */
[----:B------:R-:W2:Y:S02]  /*7f10*/  @!P0 SYNCS.PHASECHK.TRANS64 P0, [R2+URZ+0xc0], R3 ;  /* 0x0000c003020085a7 */ /* 0x000ea400080010ff */
[----:B--2---:R-:W-:Y:S05]  /*7f20*/  @!P0 BRA `(.L_x_39) ;  /* 0xfffffffc00f08947 */ /* 0x004fea000383ffff */
[----:B------:R-:W-:Y:S05]  /*7f30*/  BRA `(.L_x_140) ;  /* 0xffffffa000b07947 */ /* 0x000fea000383ffff */
.L_x_43:
[----:B---3--:R-:W-:-:S07]  /*7f40*/  MOV R0, UR5 ;  /* 0x0000000500007c02 */ /* 0x008fce0008000f00 */
.L_x_141:
[----:B-1----:R1:W2:Y:S02]  /*7f50*/  SYNCS.PHASECHK.TRANS64.TRYWAIT P0, [R0+URZ], R2 ;  /* 0x00000002000075a7 */ /* 0x0022a400080011ff */
[----:B--2---:R-:W-:Y:S05]  /*7f60*/  @!P0 NANOSLEEP.SYNCS 0x989680 ;  /* 0x009896800000895d */ /* 0x004fea0003900000 */
[----:B------:R-:W2:Y:S02]  /*7f70*/  @!P0 SYNCS.PHASECHK.TRANS64 P0, [R0+URZ], R2 ;  /* 0x00000002000085a7 */ /* 0x000ea400080010ff */
[----:B--2---:R-:W-:Y:S05]  /*7f80*/  @!P0 BRA `(.L_x_141) ;  /* 0xfffffffc00f08947 */ /* 0x004fea000383ffff */
[----:B------:R-:W-:Y:S05]  /*7f90*/  BRA `(.L_x_142) ;  /* 0xffffffa800207947 */ /* 0x000fea000383ffff */
.L_x_44:
[----:B---3--:R-:W-:-:S07]  /*7fa0*/  MOV R0, UR5 ;  /* 0x0000000500007c02 */ /* 0x008fce0008000f00 */
.L_x_143:
[----:B-1----:R1:W2:Y:S02]  /*7fb0*/  SYNCS.PHASECHK.TRANS64.TRYWAIT P0, [R0+URZ], R3 ;  /* 0x00000003000075a7 */ /* 0x0022a400080011ff */
[----:B--2---:R-:W-:Y:S05]  /*7fc0*/  @!P0 NANOSLEEP.SYNCS 0x989680 ;  /* 0x009896800000895d */ /* 0x004fea0003900000 */
[----:B------:R-:W2:Y:S02]  /*7fd0*/  @!P0 SYNCS.PHASECHK.TRANS64 P0, [R0+URZ], R3 ;  /* 0x00000003000085a7 */ /* 0x000ea400080010ff */
[----:B--2---:R-:W-:Y:S05]  /*7fe0*/  @!P0 BRA `(.L_x_143) ;  /* 0xfffffffc00f08947 */ /* 0x004fea000383ffff */
[----:B------:R-:W-:Y:S05]  /*7ff0*/  BRA `(.L_x_144) ;  /* 0xffffffa8002c7947 */ /* 0x000fea000383ffff */
.L_x_45:
[----:B---3--:R-:W-:-:S07]  /*8000*/  MOV R0, UR5 ;  /* 0x0000000500007c02 */ /* 0x008fce0008000f00 */
.L_x_145:
[----:B-1----:R1:W2:Y:S02]  /*8010*/  SYNCS.PHASECHK.TRANS64.TRYWAIT P0, [R0+URZ], R3 ;  /* 0x00000003000075a7 */ /* 0x0022a400080011ff */
[----:B--2---:R-:W-:Y:S05]  /*8020*/  @!P0 NANOSLEEP.SYNCS 0x989680 ;  /* 0x009896800000895d */ /* 0x004fea0003900000 */
[----:B------:R-:W2:Y:S02]  /*8030*/  @!P0 SYNCS.PHASECHK.TRANS64 P0, [R0+URZ], R3 ;  /* 0x00000003000085a7 */ /* 0x000ea400080010ff */
[----:B--2---:R-:W-:Y:S05]  /*8040*/  @!P0 BRA `(.L_x_145) ;  /* 0xfffffffc00f08947 */ /* 0x004fea000383ffff */
[----:B------:R-:W-:Y:S05]  /*8050*/  BRA `(.L_x_146) ;  /* 0xffffffa800387947 */ /* 0x000fea000383ffff */
.L_x_46:
[----:B---3--:R-:W-:-:S07]  /*8060*/  MOV R0, UR5 ;  /* 0x0000000500007c02 */ /* 0x008fce0008000f00 */
.L_x_147:
[----:B-1----:R1:W2:Y:S02]  /*8070*/  SYNCS.PHASECHK.TRANS64.TRYWAIT P0, [R0+URZ], R3 ;  /* 0x00000003000075a7 */ /* 0x0022a400080011ff */
[----:B--2---:R-:W-:Y:S05]  /*8080*/  @!P0 NANOSLEEP.SYNCS 0x989680 ;  /* 0x009896800000895d */ /* 0x004fea0003900000 */
[----:B------:R-:W2:Y:S02]  /*8090*/  @!P0 SYNCS.PHASECHK.TRANS64 P0, [R0+URZ], R3 ;  /* 0x00000003000085a7 */ /* 0x000ea400080010ff */
[----:B--2---:R-:W-:Y:S05]  /*80a0*/  @!P0 BRA `(.L_x_147) ;  /* 0xfffffffc00f08947 */ /* 0x004fea000383ffff */
[----:B------:R-:W-:Y:S05]  /*80b0*/  BRA `(.L_x_148) ;  /* 0xffffffa800447947 */ /* 0x000fea000383ffff */
.L_x_47:
[----:B---3--:R-:W-:-:S07]  /*80c0*/  MOV R0, UR5 ;  /* 0x0000000500007c02 */ /* 0x008fce0008000f00 */
.L_x_149:
[----:B-1----:R1:W2:Y:S02]  /*80d0*/  SYNCS.PHASECHK.TRANS64.TRYWAIT P0, [R0+URZ], R3 ;  /* 0x00000003000075a7 */ /* 0x0022a400080011ff */
[----:B--2---:R-:W-:Y:S05]  /*80e0*/  @!P0 NANOSLEEP.SYNCS 0x989680 ;  /* 0x009896800000895d */ /* 0x004fea0003900000 */
[----:B------:R-:W2:Y:S02]  /*80f0*/  @!P0 SYNCS.PHASECHK.TRANS64 P0, [R0+URZ], R3 ;  /* 0x00000003000085a7 */ /* 0x000ea400080010ff */
[----:B--2---:R-:W-:Y:S05]  /*8100*/  @!P0 BRA `(.L_x_149) ;  /* 0xfffffffc00f08947 */ /* 0x004fea000383ffff */
[----:B------:R-:W-:Y:S05]  /*8110*/  BRA `(.L_x_150) ;  /* 0xffffffa800507947 */ /* 0x000fea000383ffff */
.L_x_48:
[----:B---3--:R-:W-:-:S07]  /*8120*/  MOV R0, UR5 ;  /* 0x0000000500007c02 */ /* 0x008fce0008000f00 */
.L_x_151:
[----:B-1----:R1:W2:Y:S02]  /*8130*/  SYNCS.PHASECHK.TRANS64.TRYWAIT P0, [R0+URZ], R3 ;  /* 0x00000003000075a7 */ /* 0x0022a400080011ff */
[----:B--2---:R-:W-:Y:S05]  /*8140*/  @!P0 NANOSLEEP.SYNCS 0x989680 ;  /* 0x009896800000895d */ /* 0x004fea0003900000 */
[----:B------:R-:W2:Y:S02]  /*8150*/  @!P0 SYNCS.PHASECHK.TRANS64 P0, [R0+URZ], R3 ;  /* 0x00000003000085a7 */ /* 0x000ea400080010ff */
[----:B--2---:R-:W-:Y:S05]  /*8160*/  @!P0 BRA `(.L_x_151) ;  /* 0xfffffffc00f08947 */ /* 0x004fea000383ffff */
[----:B------:R-:W-:Y:S05]  /*8170*/  BRA `(.L_x_152) ;  /* 0xffffffa8005c7947 */ /* 0x000fea000383ffff */
.L_x_49:
[----:B---3--:R-:W-:-:S07]  /*8180*/  MOV R0, UR5 ;  /* 0x0000000500007c02 */ /* 0x008fce0008000f00 */
.L_x_153:
[----:B-1----:R1:W2:Y:S02]  /*8190*/  SYNCS.PHASECHK.TRANS64.TRYWAIT P0, [R0+URZ], R3 ;  /* 0x00000003000075a7 */ /* 0x0022a400080011ff */
[----:B--2---:R-:W-:Y:S05]  /*81a0*/  @!P0 NANOSLEEP.SYNCS 0x989680 ;  /* 0x009896800000895d */ /* 0x004fea0003900000 */
[----:B------:R-:W2:Y:S02]  /*81b0*/  @!P0 SYNCS.PHASECHK.TRANS64 P0, [R0+URZ], R3 ;  /* 0x00000003000085a7 */ /* 0x000ea400080010ff */
[----:B--2---:R-:W-:Y:S05]  /*81c0*/  @!P0 BRA `(.L_x_153) ;  /* 0xfffffffc00f08947 */ /* 0x004fea000383ffff */
[----:B------:R-:W-:Y:S05]  /*81d0*/  BRA `(.L_x_154) ;  /* 0xffffffa800687947 */ /* 0x000fea000383ffff */
.L_x_52:
[----:B-1----:R1:W2:Y:S02]  /*81e0*/  SYNCS.PHASECHK.TRANS64.TRYWAIT P0, [R0+URZ+0x120], R4 ;  /* 0x00012004000075a7 */ /* 0x0022a400080011ff */
[----:B--2---:R-:W-:Y:S05]  /*81f0*/  @!P0 NANOSLEEP.SYNCS 0x989680 ;  /* 0x009896800000895d */ /* 0x004fea0003900000 */
[----:B------:R-:W2:Y:S02]  /*8200*/  @!P0 SYNCS.PHASECHK.TRANS64 P0, [R0+URZ+0x120], R4 ;  /* 0x00012004000085a7 */ /* 0x000ea400080010ff */
[----:B--2---:R-:W-:Y:S05]  /*8210*/  @!P0 BRA `(.L_x_52) ;  /* 0xfffffffc00f08947 */ /* 0x004fea000383ffff */
[----:B------:R-:W-:Y:S05]  /*8220*/  BRA `(.L_x_155) ;  /* 0xffffffa800c87947 */ /* 0x000fea000383ffff */
.L_x_53:
[----:B------:R-:W-:-:S07]  /*8230*/  MOV R0, UR5 ;  /* 0x0000000500007c02 */ /* 0x000fce0008000f00 */
.L_x_156:
[----:B-1----:R1:W2:Y:S02]  /*8240*/  SYNCS.PHASECHK.TRANS64.TRYWAIT P0, [R0+URZ+0xd0], R5 ;  /* 0x0000d005000075a7 */ /* 0x0022a400080011ff */
[----:B--2---:R-:W-:Y:S05]  /*8250*/  @!P0 NANOSLEEP.SYNCS 0x989680 ;  /* 0x009896800000895d */ /* 0x004fea0003900000 */
[----:B------:R-:W2:Y:S02]  /*8260*/  @!P0 SYNCS.PHASECHK.TRANS64 P0, [R0+URZ+0xd0], R5 ;  /* 0x0000d005000085a7 */ /* 0x000ea400080010ff */
[----:B--2---:R-:W-:Y:S05]  /*8270*/  @!P0 BRA `(.L_x_156) ;  /* 0xfffffffc00f08947 */ /* 0x004fea000383ffff */
[----:B------:R-:W-:Y:S05]  /*8280*/  BRA `(.L_x_157) ;  /* 0xffffffa800d87947 */ /* 0x000fea000383ffff */
.L_x_54:
[----:B-1----:R1:W2:Y:S02]  /*8290*/  SYNCS.PHASECHK.TRANS64.TRYWAIT P1, [R0+URZ+0xc0], R4 ;  /* 0x0000c004000075a7 */ /* 0x0022a400080211ff */
[----:B--2---:R-:W-:Y:S05]  /*82a0*/  @!P1 NANOSLEEP.SYNCS 0x989680 ;  /* 0x009896800000995d */ /* 0x004fea0003900000 */
[----:B------:R-:W2:Y:S02]  /*82b0*/  @!P1 SYNCS.PHASECHK.TRANS64 P1, [R0+URZ+0xc0], R4 ;  /* 0x0000c004000095a7 */ /* 0x000ea400080210ff */
[----:B--2---:R-:W-:Y:S05]  /*82c0*/  @!P1 BRA `(.L_x_54) ;  /* 0xfffffffc00f09947 */ /* 0x004fea000383ffff */
[----:B------:R-:W-:Y:S05]  /*82d0*/  BRA `(.L_x_158) ;  /* 0xffffffac00087947 */ /* 0x000fea000383ffff */
.L_x_57:
[----:B------:R-:W-:-:S07]  /*82e0*/  MOV R0, UR5 ;  /* 0x0000000500007c02 */ /* 0x000fce0008000f00 */
.L_x_159:
[----:B-1----:R1:W2:Y:S02]  /*82f0*/  SYNCS.PHASECHK.TRANS64.TRYWAIT P0, [R0+URZ+0xd0], R2 ;  /* 0x0000d002000075a7 */ /* 0x0022a400080011ff */
[----:B--2---:R-:W-:Y:S05]  /*8300*/  @!P0 NANOSLEEP.SYNCS 0x989680 ;  /* 0x009896800000895d */ /* 0x004fea0003900000 */
[----:B------:R-:W2:Y:S02]  /*8310*/  @!P0 SYNCS.PHASECHK.TRANS64 P0, [R0+URZ+0xd0], R2 ;  /* 0x0000d002000085a7 */ /* 0x000ea400080010ff */
[----:B--2---:R-:W-:Y:S05]  /*8320*/  @!P0 BRA `(.L_x_159) ;  /* 0xfffffffc00f08947 */ /* 0x004fea000383ffff */
[----:B------:R-:W-:Y:S05]  /*8330*/  BRA `(.L_x_56) ;  /* 0xffffffac005c7947 */ /* 0x000fea000383ffff */
.L_x_66:
[----:B-1----:R-:W-:-:S04]  /*8340*/  MOV R4, UR6 ;  /* 0x0000000600047c02 */ /* 0x002fc80008000f00 */
[----:B------:R1:W2:Y:S03]  /*8350*/  SYNCS.PHASECHK.TRANS64.TRYWAIT P0, [R4+URZ+0x8], R5 ;  /* 0x00000805040075a7 */ /* 0x0002a600080011ff */
[----:B--2---:R-:W-:Y:S05]  /*8360*/  @!P0 NANOSLEEP.SYNCS 0x989680 ;  /* 0x009896800000895d */ /* 0x004fea0003900000 */
[----:B------:R-:W2:Y:S02]  /*8370*/  @!P0 SYNCS.PHASECHK.TRANS64 P0, [R4+URZ+0x8], R5 ;  /* 0x00000805040085a7 */ /* 0x000ea400080010ff */
[----:B--2---:R-:W-:Y:S05]  /*8380*/  @!P0 BRA `(.L_x_66) ;  /* 0xfffffffc00ec8947 */ /* 0x004fea000383ffff */
[----:B------:R-:W-:Y:S05]  /*8390*/  BRA `(.L_x_65) ;  /* 0xffffffb000107947 */ /* 0x000fea000383ffff */
.L_x_68:
[----:B------:R-:W-:Y:S01]  /*83a0*/  BSSY B0, `(.L_x_160) ;  /* 0x0000006000007945 */ /* 0x000fe20003800000 */
[----:B------:R-:W-:-:S07]  /*83b0*/  MOV R15, 0xffffffff ;  /* 0xffffffff000f7802 */ /* 0x000fce0000000f00 */
[----:B-1---5:R-:W-:Y:S05]  /*83c0*/  WARPSYNC.COLLECTIVE R15, `(.L_x_161) ;  /* 0x000000000f0c7348 */ /* 0x022fea0003c00000 */
[----:B------:R-:W-:Y:S02]  /*83d0*/  ELECT P6, UR79, PT ;  /* 0x00000000004f782f */ /* 0x000fe400038c0000 */
[----:B------:R-:W-:Y:S01]  /*83e0*/  MOV R14, UR79 ;  /* 0x0000004f000e7c02 */ /* 0x000fe20008000f00 */
[----:B-1---5:R-:W-:Y:S10]  /*83f0*/  ENDCOLLECTIVE ;  /* 0x000000000000791b */ /* 0x022ff40003800000 */
.L_x_161:
[----:B------:R-:W-:Y:S05]  /*8400*/  BSYNC B0 ;  /* 0x0000000000007941 */ /* 0x000fea0003800000 */
.L_x_160:
[----:B------:R-:W-:Y:S05]  /*8410*/  BRA `(.L_x_162) ;  /* 0xffffffb000407947 */ /* 0x000fea000383ffff */
.L_x_70:
[----:B-1----:R-:W-:-:S04]  /*8420*/  MOV R2, UR6 ;  /* 0x0000000600027c02 */ /* 0x002fc80008000f00 */
[----:B------:R1:W2:Y:S03]  /*8430*/  SYNCS.PHASECHK.TRANS64.TRYWAIT P0, [R2+URZ+0x8], R3 ;  /* 0x00000803020075a7 */ /* 0x0002a600080011ff */
[----:B--2---:R-:W-:Y:S05]  /*8440*/  @!P0 NANOSLEEP.SYNCS 0x989680 ;  /* 0x009896800000895d */ /* 0x004fea0003900000 */
[----:B------:R-:W2:Y:S02]  /*8450*/  @!P0 SYNCS.PHASECHK.TRANS64 P0, [R2+URZ+0x8], R3 ;  /* 0x00000803020085a7 */ /* 0x000ea400080010ff */
[----:B--2---:R-:W-:Y:S05]  /*8460*/  @!P0 BRA `(.L_x_70) ;  /* 0xfffffffc00ec8947 */ /* 0x004fea000383ffff */
[----:B------:R-:W-:Y:S05]  /*8470*/  BRA `(.L_x_69) ;  /* 0xffffffb000447947 */ /* 0x000fea000383ffff */
.L_x_71:
[----:B-1----:R1:W2:Y:S02]  /*8480*/  SYNCS.PHASECHK.TRANS64.TRYWAIT P0, [R0+URZ+0xc0], R4 ;  /* 0x0000c004000075a7 */ /* 0x0022a400080011ff */
[----:B--2---:R-:W-:Y:S05]  /*8490*/  @!P0 NANOSLEEP.SYNCS 0x989680 ;  /* 0x009896800000895d */ /* 0x004fea0003900000 */
[----:B------:R-:W2:Y:S02]  /*84a0*/  @!P0 SYNCS.PHASECHK.TRANS64 P0, [R0+URZ+0xc0], R4 ;  /* 0x0000c004000085a7 */ /* 0x000ea400080010ff */
[----:B--2---:R-:W-:Y:S05]  /*84b0*/  @!P0 BRA `(.L_x_71) ;  /* 0xfffffffc00f08947 */ /* 0x004fea000383ffff */
[----:B------:R-:W-:Y:S05]  /*84c0*/  BRA `(.L_x_163) ;  /* 0xffffffb400507947 */ /* 0x000fea000383ffff */
.L_x_73:
[----:B------:R-:W-:-:S07]  /*84d0*/  MOV R0, UR8 ;  /* 0x0000000800007c02 */ /* 0x000fce0008000f00 */
.L_x_164:
[----:B-1----:R1:W2:Y:S02]  /*84e0*/  SYNCS.PHASECHK.TRANS64.TRYWAIT P0, [R0+URZ+0x100], R4 ;  /* 0x00010004000075a7 */ /* 0x0022a400080011ff */
[----:B--2---:R-:W-:Y:S05]  /*84f0*/  @!P0 NANOSLEEP.SYNCS 0x989680 ;  /* 0x009896800000895d */ /* 0x004fea0003900000 */
[----:B------:R-:W2:Y:S02]  /*8500*/  @!P0 SYNCS.PHASECHK.TRANS64 P0, [R0+URZ+0x100], R4 ;  /* 0x00010004000085a7 */ /* 0x000ea400080010ff */
[----:B--2---:R-:W-:Y:S05]  /*8510*/  @!P0 BRA `(.L_x_164) ;  /* 0xfffffffc00f08947 */ /* 0x004fea000383ffff */
[----:B------:R-:W-:Y:S05]  /*8520*/  BRA `(.L_x_165) ;  /* 0xffffffb4009c7947 */ /* 0x000fea000383ffff */
.L_x_76:
[----:B------:R-:W-:Y:S07]  /*8530*/  MOV R0, UR14 ;  /* 0x0000000e00007c02 */ /* 0x000fee0008000f00 */
.L_x_166:
[----:B-1----:R1:W2:Y:S02]  /*8540*/  SYNCS.PHASECHK.TRANS64.TRYWAIT P0, [R0+URZ], R4 ;  /* 0x00000004000075a7 */ /* 0x0022a400080011ff */
[----:B--2---:R-:W-:Y:S05]  /*8550*/  @!P0 NANOSLEEP.SYNCS 0x989680 ;  /* 0x009896800000895d */ /* 0x004fea0003900000 */
[----:B------:R-:W2:Y:S02]  /*8560*/  @!P0 SYNCS.PHASECHK.TRANS64 P0, [R0+URZ], R4 ;  /* 0x00000004000085a7 */ /* 0x000ea400080010ff */
[----:B--2---:R-:W-:Y:S05]  /*8570*/  @!P0 BRA `(.L_x_166) ;  /* 0xfffffffc00f08947 */ /* 0x004fea000383ffff */
[----:B------:R-:W-:Y:S05]  /*8580*/  BRA `(.L_x_75) ;  /* 0xffffffb400b07947 */ /* 0x000fea000383ffff */
.L_x_80:
[----:B-1----:R-:W-:-:S07]  /*8590*/  MOV R0, UR8 ;  /* 0x0000000800007c02 */ /* 0x002fce0008000f00 */
.L_x_167:
[----:B-1----:R1:W2:Y:S02]  /*85a0*/  SYNCS.PHASECHK.TRANS64.TRYWAIT P0, [R0+URZ], R2 ;  /* 0x00000002000075a7 */ /* 0x0022a400080011ff */
[----:B--2---:R-:W-:Y:S05]  /*85b0*/  @!P0 NANOSLEEP.SYNCS 0x989680 ;  /* 0x009896800000895d */ /* 0x004fea0003900000 */
[----:B------:R-:W2:Y:S02]  /*85c0*/  @!P0 SYNCS.PHASECHK.TRANS64 P0, [R0+URZ], R2 ;  /* 0x00000002000085a7 */ /* 0x000ea400080010ff */
[----:B--2---:R-:W-:Y:S05]  /*85d0*/  @!P0 BRA `(.L_x_167) ;  /* 0xfffffffc00f08947 */ /* 0x004fea000383ffff */
[----:B------:R-:W-:Y:S05]  /*85e0*/  BRA `(.L_x_168) ;  /* 0xffffffb800f47947 */ /* 0x000fea000383ffff */
.L_x_81:
[----:B------:R-:W-:-:S07]  /*85f0*/  MOV R0, UR8 ;  /* 0x0000000800007c02 */ /* 0x000fce0008000f00 */
.L_x_169:
[----:B-1----:R1:W2:Y:S02]  /*8600*/  SYNCS.PHASECHK.TRANS64.TRYWAIT P0, [R0+URZ], R3 ;  /* 0x00000003000075a7 */ /* 0x0022a400080011ff */
[----:B--2---:R-:W-:Y:S05]  /*8610*/  @!P0 NANOSLEEP.SYNCS 0x989680 ;  /* 0x009896800000895d */ /* 0x004fea0003900000 */
[----:B------:R-:W2:Y:S02]  /*8620*/  @!P0 SYNCS.PHASECHK.TRANS64 P0, [R0+URZ], R3 ;  /* 0x00000003000085a7 */ /* 0x000ea400080010ff */
[----:B--2---:R-:W-:Y:S05]  /*8630*/  @!P0 BRA `(.L_x_169) ;  /* 0xfffffffc00f08947 */ /* 0x004fea000383ffff */
[----:B------:R-:W-:Y:S05]  /*8640*/  BRA `(.L_x_170) ;  /* 0xffffffbc00007947 */ /* 0x000fea000383ffff */
.L_x_82:
[----:B------:R-:W-:-:S07]  /*8650*/  MOV R0, UR8 ;  /* 0x0000000800007c02 */ /* 0x000fce0008000f00 */
.L_x_171:
[----:B-1----:R1:W2:Y:S02]  /*8660*/  SYNCS.PHASECHK.TRANS64.TRYWAIT P0, [R0+URZ], R3 ;  /* 0x00000003000075a7 */ /* 0x0022a400080011ff */
[----:B--2---:R-:W-:Y:S05]  /*8670*/  @!P0 NANOSLEEP.SYNCS 0x989680 ;  /* 0x009896800000895d */ /* 0x004fea0003900000 */
[----:B------:R-:W2:Y:S02]  /*8680*/  @!P0 SYNCS.PHASECHK.TRANS64 P0, [R0+URZ], R3 ;  /* 0x00000003000085a7 */ /* 0x000ea400080010ff */
[----:B--2---:R-:W-:Y:S05]  /*8690*/  @!P0 BRA `(.L_x_171) ;  /* 0xfffffffc00f08947 */ /* 0x004fea000383ffff */
[----:B------:R-:W-:Y:S05]  /*86a0*/  BRA `(.L_x_172) ;  /* 0xffffffbc000c7947 */ /* 0x000fea000383ffff */
.L_x_85:
[----:B------:R-:W-:-:S07]  /*86b0*/  MOV R0, UR7 ;  /* 0x0000000700007c02 */ /* 0x000fce0008000f00 */
.L_x_173:
[----:B-1----:R1:W2:Y:S02]  /*86c0*/  SYNCS.PHASECHK.TRANS64.TRYWAIT P1, [R0+URZ+0x140], R2 ;  /* 0x00014002000075a7 */ /* 0x0022a400080211ff */
[----:B--2---:R-:W-:Y:S05]  /*86d0*/  @!P1 NANOSLEEP.SYNCS 0x989680 ;  /* 0x009896800000995d */ /* 0x004fea0003900000 */
[----:B------:R-:W2:Y:S02]  /*86e0*/  @!P1 SYNCS.PHASECHK.TRANS64 P1, [R0+URZ+0x140], R2 ;  /* 0x00014002000095a7 */ /* 0x000ea400080210ff */
[----:B--2---:R-:W-:Y:S05]  /*86f0*/  @!P1 BRA `(.L_x_173) ;  /* 0xfffffffc00f09947 */ /* 0x004fea000383ffff */
[----:B------:R-:W-:Y:S05]  /*8700*/  BRA `(.L_x_174) ;  /* 0xffffffbc00587947 */ /* 0x000fea000383ffff */
.L_x_90:
[----:B--2---:R2:W4:Y:S02]  /*8710*/  SYNCS.PHASECHK.TRANS64.TRYWAIT P0, [R0+URZ+0xc0], R2 ;  /* 0x0000c002000075a7 */ /* 0x00452400080011ff */
[----:B----4-:R-:W-:Y:S05]  /*8720*/  @!P0 NANOSLEEP.SYNCS 0x989680 ;  /* 0x009896800000895d */ /* 0x010fea0003900000 */
[----:B------:R-:W4:Y:S02]  /*8730*/  @!P0 SYNCS.PHASECHK.TRANS64 P0, [R0+URZ+0xc0], R2 ;  /* 0x0000c002000085a7 */ /* 0x000f2400080010ff */
[----:B----4-:R-:W-:Y:S05]  /*8740*/  @!P0 BRA `(.L_x_90) ;  /* 0xfffffffc00f08947 */ /* 0x010fea000383ffff */
[----:B------:R-:W-:Y:S05]  /*8750*/  BRA `(.L_x_175) ;  /* 0xffffffc000587947 */ /* 0x000fea000383ffff */
.L_x_93:
[----:B------:R-:W-:Y:S07]  /*8760*/  MOV R0, UR6 ;  /* 0x0000000600007c02 */ /* 0x000fee0008000f00 */
.L_x_176:
[----:B--2---:R2:W4:Y:S02]  /*8770*/  SYNCS.PHASECHK.TRANS64.TRYWAIT P0, [R0+URZ+0xb8], R2 ;  /* 0x0000b802000075a7 */ /* 0x00452400080011ff */
[----:B----4-:R-:W-:Y:S05]  /*8780*/  @!P0 NANOSLEEP.SYNCS 0x989680 ;  /* 0x009896800000895d */ /* 0x010fea0003900000 */
[----:B------:R-:W4:Y:S02]  /*8790*/  @!P0 SYNCS.PHASECHK.TRANS64 P0, [R0+URZ+0xb8], R2 ;  /* 0x0000b802000085a7 */ /* 0x000f2400080010ff */
[----:B----4-:R-:W-:Y:S05]  /*87a0*/  @!P0 BRA `(.L_x_176) ;  /* 0xfffffffc00f08947 */ /* 0x010fea000383ffff */
[----:B------:R-:W-:Y:S05]  /*87b0*/  BRA `(.L_x_92) ;  /* 0xffffffc400387947 */ /* 0x000fea000383ffff */
.L_x_96:
[----:B------:R-:W-:Y:S07]  /*87c0*/  MOV R0, UR15 ;  /* 0x0000000f00007c02 */ /* 0x000fee0008000f00 */
.L_x_177:
[----:B-1----:R1:W2:Y:S02]  /*87d0*/  SYNCS.PHASECHK.TRANS64.TRYWAIT P0, [R0+URZ+0x98], R9 ;  /* 0x00009809000075a7 */ /* 0x0022a400080011ff */
[----:B--2---:R-:W-:Y:S05]  /*87e0*/  @!P0 NANOSLEEP.SYNCS 0x989680 ;  /* 0x009896800000895d */ /* 0x004fea0003900000 */
[----:B------:R-:W2:Y:S02]  /*87f0*/  @!P0 SYNCS.PHASECHK.TRANS64 P0, [R0+URZ+0x98], R9 ;  /* 0x00009809000085a7 */ /* 0x000ea400080010ff */
[----:B--2---:R-:W-:Y:S05]  /*8800*/  @!P0 BRA `(.L_x_177) ;  /* 0xfffffffc00f08947 */ /* 0x004fea000383ffff */
[----:B------:R-:W-:Y:S05]  /*8810*/  BRA `(.L_x_178) ;  /* 0xffffffc400b07947 */ /* 0x000fea000383ffff */
.L_x_97:
[----:B------:R-:W-:Y:S07]  /*8820*/  MOV R0, UR13 ;  /* 0x0000000d00007c02 */ /* 0x000fee0008000f00 */
.L_x_179:
[----:B-1----:R1:W2:Y:S02]  /*8830*/  SYNCS.PHASECHK.TRANS64.TRYWAIT P0, [R0+URZ+0x98], R14 ;  /* 0x0000980e000075a7 */ /* 0x0022a400080011ff */
[----:B--2---:R-:W-:Y:S05]  /*8840*/  @!P0 NANOSLEEP.SYNCS 0x989680 ;  /* 0x009896800000895d */ /* 0x004fea0003900000 */
[----:B------:R-:W2:Y:S02]  /*8850*/  @!P0 SYNCS.PHASECHK.TRANS64 P0, [R0+URZ+0x98], R14 ;  /* 0x0000980e000085a7 */ /* 0x000ea400080010ff */
[----:B--2---:R-:W-:Y:S05]  /*8860*/  @!P0 BRA `(.L_x_179) ;  /* 0xfffffffc00f08947 */ /* 0x004fea000383ffff */
[----:B------:R-:W-:Y:S05]  /*8870*/  BRA `(.L_x_180) ;  /* 0xffffffc8006c7947 */ /* 0x000fea000383ffff */
.L_x_99:
[----:B------:R-:W-:-:S07]  /*8880*/  MOV R0, UR4 ;  /* 0x0000000400007c02 */ /* 0x000fce0008000f00 */
.L_x_181:
[----:B-1----:R1:W4:Y:S02]  /*8890*/  SYNCS.PHASECHK.TRANS64.TRYWAIT P0, [R0+URZ], R2 ;  /* 0x00000002000075a7 */ /* 0x00232400080011ff */
[----:B----4-:R-:W-:Y:S05]  /*88a0*/  @!P0 NANOSLEEP.SYNCS 0x989680 ;  /* 0x009896800000895d */ /* 0x010fea0003900000 */
[----:B------:R-:W4:Y:S02]  /*88b0*/  @!P0 SYNCS.PHASECHK.TRANS64 P0, [R0+URZ], R2 ;  /* 0x00000002000085a7 */ /* 0x000f2400080010ff */
[----:B----4-:R-:W-:Y:S05]  /*88c0*/  @!P0 BRA `(.L_x_181) ;  /* 0xfffffffc00f08947 */ /* 0x010fea000383ffff */
[----:B------:R-:W-:Y:S05]  /*88d0*/  BRA `(.L_x_182) ;  /* 0xffffffcc00147947 */ /* 0x000fea000383ffff */
.L_x_100:
[----:B------:R-:W-:-:S07]  /*88e0*/  MOV R0, UR4 ;  /* 0x0000000400007c02 */ /* 0x000fce0008000f00 */
.L_x_183:
[----:B-1----:R1:W4:Y:S02]  /*88f0*/  SYNCS.PHASECHK.TRANS64.TRYWAIT P0, [R0+URZ], R2 ;  /* 0x00000002000075a7 */ /* 0x00232400080011ff */
[----:B----4-:R-:W-:Y:S05]  /*8900*/  @!P0 NANOSLEEP.SYNCS 0x989680 ;  /* 0x009896800000895d */ /* 0x010fea0003900000 */
[----:B------:R-:W4:Y:S02]  /*8910*/  @!P0 SYNCS.PHASECHK.TRANS64 P0, [R0+URZ], R2 ;  /* 0x00000002000085a7 */ /* 0x000f2400080010ff */
[----:B----4-:R-:W-:Y:S05]  /*8920*/  @!P0 BRA `(.L_x_183) ;  /* 0xfffffffc00f08947 */ /* 0x010fea000383ffff */
[----:B------:R-:W-:Y:S05]  /*8930*/  BRA `(.L_x_184) ;  /* 0xffffffcc00207947 */ /* 0x000fea000383ffff */
.L_x_102:
[----:B--2---:R2:W3:Y:S02]  /*8940*/  SYNCS.PHASECHK.TRANS64.TRYWAIT P0, [R0+URZ+0xc0], R2 ;  /* 0x0000c002000075a7 */ /* 0x0044e400080011ff */
[----:B---3--:R-:W-:Y:S05]  /*8950*/  @!P0 NANOSLEEP.SYNCS 0x989680 ;  /* 0x009896800000895d */ /* 0x008fea0003900000 */
[----:B------:R-:W3:Y:S02]  /*8960*/  @!P0 SYNCS.PHASECHK.TRANS64 P0, [R0+URZ+0xc0], R2 ;  /* 0x0000c002000085a7 */ /* 0x000ee400080010ff */
[----:B---3--:R-:W-:Y:S05]  /*8970*/  @!P0 BRA `(.L_x_102) ;  /* 0xfffffffc00f08947 */ /* 0x008fea000383ffff */
[----:B------:R-:W-:Y:S05]  /*8980*/  BRA `(.L_x_185) ;  /* 0xffffffd000187947 */ /* 0x000fea000383ffff */
.L_x_112:
[----:B-1----:R1:W3:Y:S02]  /*8990*/  SYNCS.PHASECHK.TRANS64.TRYWAIT P1, [R0+URZ+0x80], R3 ;  /* 0x00008003000075a7 */ /* 0x0022e400080211ff */
[----:B---3--:R-:W-:Y:S05]  /*89a0*/  @!P1 NANOSLEEP.SYNCS 0x989680 ;  /* 0x009896800000995d */ /* 0x008fea0003900000 */
[----:B------:R-:W3:Y:S02]  /*89b0*/  @!P1 SYNCS.PHASECHK.TRANS64 P1, [R0+URZ+0x80], R3 ;  /* 0x00008003000095a7 */ /* 0x000ee400080210ff */
[----:B---3--:R-:W-:Y:S05]  /*89c0*/  @!P1 BRA `(.L_x_112) ;  /* 0xfffffffc00f09947 */ /* 0x008fea000383ffff */
[----:B------:R-:W-:Y:S05]  /*89d0*/  BRA `(.L_x_111) ;  /* 0xffffffdc00487947 */ /* 0x000fea000383ffff */
.L_x_114:
[----:B-1----:R1:W4:Y:S02]  /*89e0*/  SYNCS.PHASECHK.TRANS64.TRYWAIT P0, [R81+URZ+0xe0], R2 ;  /* 0x0000e002510075a7 */ /* 0x00232400080011ff */
[----:B----4-:R-:W-:Y:S05]  /*89f0*/  @!P0 NANOSLEEP.SYNCS 0x989680 ;  /* 0x009896800000895d */ /* 0x010fea0003900000 */
[----:B------:R-:W4:Y:S02]  /*8a00*/  @!P0 SYNCS.PHASECHK.TRANS64 P0, [R81+URZ+0xe0], R2 ;  /* 0x0000e002510085a7 */ /* 0x000f2400080010ff */
[----:B----4-:R-:W-:Y:S05]  /*8a10*/  @!P0 BRA `(.L_x_114) ;  /* 0xfffffffc00f08947 */ /* 0x010fea000383ffff */
[----:B------:R-:W-:Y:S05]  /*8a20*/  BRA `(.L_x_113) ;  /* 0xffffffdc00807947 */ /* 0x000fea000383ffff */
.L_x_125:
[----:B-1----:R1:W2:Y:S02]  /*8a30*/  SYNCS.PHASECHK.TRANS64.TRYWAIT P0, [R2+URZ+0x80], R91 ;  /* 0x0000805b020075a7 */ /* 0x0022a400080011ff */
[----:B--2---:R-:W-:Y:S05]  /*8a40*/  @!P0 NANOSLEEP.SYNCS 0x989680 ;  /* 0x009896800000895d */ /* 0x004fea0003900000 */
[----:B------:R-:W2:Y:S02]  /*8a50*/  @!P0 SYNCS.PHASECHK.TRANS64 P0, [R2+URZ+0x80], R91 ;  /* 0x0000805b020085a7 */ /* 0x000ea400080010ff */
[----:B--2---:R-:W-:Y:S05]  /*8a60*/  @!P0 BRA `(.L_x_125) ;  /* 0xfffffffc00f08947 */ /* 0x004fea000383ffff */
[----:B------:R-:W-:Y:S05]  /*8a70*/  BRA `(.L_x_124) ;  /* 0xffffffe400c07947 */ /* 0x000fea000383ffff */
        .weak           $__internal_0_$__cuda_sm10x_tcgen05_guardrail_trap_col_being_dealloced_not_returned_by_alloc
        .type           $__internal_0_$__cuda_sm10x_tcgen05_guardrail_trap_col_being_dealloced_not_returned_by_alloc,@function
        .size           $__internal_0_$__cuda_sm10x_tcgen05_guardrail_trap_col_being_dealloced_not_returned_by_alloc,($__internal_1_$__cuda_sm10x_tcgen05_guardrail_trap_phase_invalid_during_alloc - $__internal_0_$__cuda_sm10x_tcgen05_guardrail_trap_col_being_dealloced_not_returned_by_alloc)
$__internal_0_$__cuda_sm10x_tcgen05_guardrail_trap_col_being_dealloced_not_returned_by_alloc:
[----:B------:R-:W-:Y:S05]  /*8a80*/  BPT.TRAP 0x1 ;  /* 0x000000040000795c */ /* 0x000fea0000300000 */
[----:B------:R-:W-:-:S04]  /*8a90*/  HFMA2 R3, -RZ, RZ, 0, 0 ;  /* 0x00000000ff037431 */ /* 0x000fc800000001ff */
[----:B------:R-:W-:Y:S05]  /*8aa0*/  RET.REL.NODEC R2 `(_ZN7cutlass13device_kernelINS_4gemm6kernel13GemmUniversalIN4cute5tupleIJiiiiEEENS1_10collective13CollectiveMmaINS1_35MainloopSm100TmaUmmaWarpSpecializedILi8ELi2ELi4ENS5_IJNS4_1CILi2EEENSA_ILi1EEESC_EEEEENS5_IJNSA_ILi128EEENSA_ILi64EEESG_EEENS_10tfloat32_tENS5_IJlSC_lEEESI_SJ_NS4_8TiledMMAINS4_8MMA_AtomIJNS4_23SM100_MMA_TF32_2x1SM_SSISI_SI_fLi128ELi64ELNS4_4UMMA5MajorE0ELSO_0ELNSN_7ScaleInE0ELSP_0EEEEEENS4_6LayoutINS5_IJSC_SC_SC_EEENS5_IJNSA_ILi0EEESU_SU_EEEEENS5_IJNS4_10UnderscoreESX_SX_EEEEENS4_18SM100_TMA_2SM_LOADENS4_14ComposedLayoutINS4_7SwizzleILi3ELi4ELi3EEENS4_18smem_ptr_flag_bitsILi32EEENSS_INS5_IJNSA_ILi8EEENSA_ILi32EEEEEENS5_IJS17_SC_EEEEEEEvNS4_8identityES10_S1B_vS1C_EENS_8epilogue10collective18CollectiveEpilogueINS1E_23Sm100TmaWarpSpecializedILi3ELi2ELi16ELb1ELb0EEEJNS5_IJSG_SG_SG_EEENS5_IJNSS_ISG_SC_EENSS_INS5_IJNSA_ILi16EEESB_EEENS5_IJSC_S17_EEEEEEEESI_SJ_SI_SJ_NS1E_6fusion15FusionCallbacksIS1I_NS1Q_17LinearCombinationISI_fSI_fLNS_15FloatRoundStyleE2EEES1J_S1P_JEEENS4_5SM1004TMEM4LOAD26SM100_TMEM_LOAD_32dp32b16xENS4_13SM90_TMA_LOADENS11_INS12_ILi2ELi4ELi3EEES15_NSS_INS5_IJS16_S1L_EEENS5_IJS1L_SC_EEEEEEENS4_39AutoVectorizingCopyWithAssumedAlignmentILi128EEENS4_14SM90_TMA_STOREES25_S27_S27_EEEvvEEEEvNT_6ParamsE) ;  /* 0xffffff7402547950 */ /* 0x000fea0003c3ffff */
        .weak           $__internal_1_$__cuda_sm10x_tcgen05_guardrail_trap_phase_invalid_during_alloc
        .type           $__internal_1_$__cuda_sm10x_tcgen05_guardrail_trap_phase_invalid_during_alloc,@function
        .size           $__internal_1_$__cuda_sm10x_tcgen05_guardrail_trap_phase_invalid_during_alloc,($__internal_2_$__cuda_sm10x_tcgen05_guardrail_trap_unallocated_columns_being_dealloced - $__internal_1_$__cuda_sm10x_tcgen05_guardrail_trap_phase_invalid_during_alloc)
$__internal_1_$__cuda_sm10x_tcgen05_guardrail_trap_phase_invalid_during_alloc:
[----:B------:R-:W-:Y:S05]  /*8ab0*/  BPT.TRAP 0x1 ;  /* 0x000000040000795c */ /* 0x000fea0000300000 */
[----:B------:R-:W-:-:S04]  /*8ac0*/  MOV R3, 0x0 ;  /* 0x0000000000037802 */ /* 0x000fc80000000f00 */
[----:B------:R-:W-:Y:S05]  /*8ad0*/  RET.REL.NODEC R2 `(_ZN7cutlass13device_kernelINS_4gemm6kernel13GemmUniversalIN4cute5tupleIJiiiiEEENS1_10collective13CollectiveMmaINS1_35MainloopSm100TmaUmmaWarpSpecializedILi8ELi2ELi4ENS5_IJNS4_1CILi2EEENSA_ILi1EEESC_EEEEENS5_IJNSA_ILi128EEENSA_ILi64EEESG_EEENS_10tfloat32_tENS5_IJlSC_lEEESI_SJ_NS4_8TiledMMAINS4_8MMA_AtomIJNS4_23SM100_MMA_TF32_2x1SM_SSISI_SI_fLi128ELi64ELNS4_4UMMA5MajorE0ELSO_0ELNSN_7ScaleInE0ELSP_0EEEEEENS4_6LayoutINS5_IJSC_SC_SC_EEENS5_IJNSA_ILi0EEESU_SU_EEEEENS5_IJNS4_10UnderscoreESX_SX_EEEEENS4_18SM100_TMA_2SM_LOADENS4_14ComposedLayoutINS4_7SwizzleILi3ELi4ELi3EEENS4_18smem_ptr_flag_bitsILi32EEENSS_INS5_IJNSA_ILi8EEENSA_ILi32EEEEEENS5_IJS17_SC_EEEEEEEvNS4_8identityES10_S1B_vS1C_EENS_8epilogue10collective18CollectiveEpilogueINS1E_23Sm100TmaWarpSpecializedILi3ELi2ELi16ELb1ELb0EEEJNS5_IJSG_SG_SG_EEENS5_IJNSS_ISG_SC_EENSS_INS5_IJNSA_ILi16EEESB_EEENS5_IJSC_S17_EEEEEEEESI_SJ_SI_SJ_NS1E_6fusion15FusionCallbacksIS1I_NS1Q_17LinearCombinationISI_fSI_fLNS_15FloatRoundStyleE2EEES1J_S1P_JEEENS4_5SM1004TMEM4LOAD26SM100_TMEM_LOAD_32dp32b16xENS4_13SM90_TMA_LOADENS11_INS12_ILi2ELi4ELi3EEES15_NSS_INS5_IJS16_S1L_EEENS5_IJS1L_SC_EEEEEEENS4_39AutoVectorizingCopyWithAssumedAlignmentILi128EEENS4_14SM90_TMA_STOREES25_S27_S27_EEEvvEEEEvNT_6ParamsE) ;  /* 0xffffff7402487950 */ /* 0x000fea0003c3ffff */
        .weak           $__internal_2_$__cuda_sm10x_tcgen05_guardrail_trap_unallocated_columns_being_dealloced
        .type           $__internal_2_$__cuda_sm10x_tcgen05_guardrail_trap_unallocated_columns_being_dealloced,@function
        .size           $__internal_2_$__cuda_sm10x_tcgen05_guardrail_trap_unallocated_columns_being_dealloced,(.L_x_187 - $__internal_2_$__cuda_sm10x_tcgen05_guardrail_trap_unallocated_columns_being_dealloced)
$__internal_2_$__cuda_sm10x_tcgen05_guardrail_trap_unallocated_columns_being_dealloced:
[----:B------:R-:W-:Y:S05]  /*8ae0*/  BPT.TRAP 0x1 ;  /* 0x000000040000795c */ /* 0x000fea0000300000 */
[----:B------:R-:W-:-:S04]  /*8af0*/  HFMA2 R3, -RZ, RZ, 0, 0 ;  /* 0x00000000ff037431 */ /* 0x000fc800000001ff */
[----:B------:R-:W-:Y:S05]  /*8b00*/  RET.REL.NODEC R2 `(_ZN7cutlass13device_kernelINS_4gemm6kernel13GemmUniversalIN4cute5tupleIJiiiiEEENS1_10collective13CollectiveMmaINS1_35MainloopSm100TmaUmmaWarpSpecializedILi8ELi2ELi4ENS5_IJNS4_1CILi2EEENSA_ILi1EEESC_EEEEENS5_IJNSA_ILi128EEENSA_ILi64EEESG_EEENS_10tfloat32_tENS5_IJlSC_lEEESI_SJ_NS4_8TiledMMAINS4_8MMA_AtomIJNS4_23SM100_MMA_TF32_2x1SM_SSISI_SI_fLi128ELi64ELNS4_4UMMA5MajorE0ELSO_0ELNSN_7ScaleInE0ELSP_0EEEEEENS4_6LayoutINS5_IJSC_SC_SC_EEENS5_IJNSA_ILi0EEESU_SU_EEEEENS5_IJNS4_10UnderscoreESX_SX_EEEEENS4_18SM100_TMA_2SM_LOADENS4_14ComposedLayoutINS4_7SwizzleILi3ELi4ELi3EEENS4_18smem_ptr_flag_bitsILi32EEENSS_INS5_IJNSA_ILi8EEENSA_ILi32EEEEEENS5_IJS17_SC_EEEEEEEvNS4_8identityES10_S1B_vS1C_EENS_8epilogue10collective18CollectiveEpilogueINS1E_23Sm100TmaWarpSpecializedILi3ELi2ELi16ELb1ELb0EEEJNS5_IJSG_SG_SG_EEENS5_IJNSS_ISG_SC_EENSS_INS5_IJNSA_ILi16EEESB_EEENS5_IJSC_S17_EEEEEEEESI_SJ_SI_SJ_NS1E_6fusion15FusionCallbacksIS1I_NS1Q_17LinearCombinationISI_fSI_fLNS_15FloatRoundStyleE2EEES1J_S1P_JEEENS4_5SM1004TMEM4LOAD26SM100_TMEM_LOAD_32dp32b16xENS4_13SM90_TMA_LOADENS11_INS12_ILi2ELi4ELi3EEES15_NSS_INS5_IJS16_S1L_EEENS5_IJS1L_SC_EEEEEEENS4_39AutoVectorizingCopyWithAssumedAlignmentILi128EEENS4_14SM90_TMA_STOREES25_S27_S27_EEEvvEEEEvNT_6ParamsE) ;  /* 0xffffff74023c7950 */ /* 0x000fea0003c3ffff */
.L_x_186:
[----:B------:R-:W-:-:S00]  /*8b10*/  BRA `(.L_x_186) ;  /* 0xfffffffc00fc7947 */ /* 0x000fc0000383ffff */
[----:B------:R-:W-:-:S00]  /*8b20*/  NOP ;  /* 0x0000000000007918 */ /* 0x000fc00000000000 */
        /* <DEDUP_REMOVED lines=13> */
.L_x_187:


//--------------------- .nv.global.init           --------------------------
	.section	.nv.global.init,"aw",@progbits
.nv.global.init:
	.type		$str$27,@object
	.size		$str$27,($str$28 - $str$27)
$str$27:
        /*0000*/ 	.byte	0x28, 0x61, 0x64, 0x64, 0x72, 0x65, 0x73, 0x73, 0x20, 0x26, 0x20, 0x6d, 0x61, 0x73, 0x6b, 0x29
        /*0010*/ 	.byte	0x20, 0x3d, 0x3d, 0x20, 0x30, 0x00
	.type		$str$28,@object
	.size		$str$28,($str$26 - $str$28)
$str$28:
        /*0016*/ 	.byte	0x2f, 0x74, 0x6d, 0x70, 0x2f, 0x63, 0x75, 0x74, 0x6c, 0x61, 0x73, 0x73, 0x5f, 0x73, 0x77, 0x65
        /*0026*/ 	.byte	0x65, 0x70, 0x5f, 0x73, 0x72, 0x63, 0x2f, 0x69, 0x6e, 0x63, 0x6c, 0x75, 0x64, 0x65, 0x2f, 0x63
        /*0036*/ 	.byte	0x75, 0x74, 0x65, 0x2f, 0x70, 0x6f, 0x69, 0x6e, 0x74, 0x65, 0x72, 0x5f, 0x66, 0x6c, 0x61, 0x67
        /*0046*/ 	.byte	0x67, 0x65, 0x64, 0x2e, 0x68, 0x70, 0x70, 0x00
	.type		$str$26,@object
	.size		$str$26,($str$25 - $str$26)
$str$26:
        /*004e*/ 	.byte	0x2f, 0x74, 0x6d, 0x70, 0x2f, 0x63, 0x75, 0x74, 0x6c, 0x61, 0x73, 0x73, 0x5f, 0x73, 0x77, 0x65
        /*005e*/ 	.byte	0x65, 0x70, 0x5f, 0x73, 0x72, 0x63, 0x2f, 0x69, 0x6e, 0x63, 0x6c, 0x75, 0x64, 0x65, 0x2f, 0x63
        /*006e*/ 	.byte	0x75, 0x74, 0x65, 0x2f, 0x61, 0x74, 0x6f, 0x6d, 0x2f, 0x63, 0x6f, 0x70, 0x79, 0x5f, 0x74, 0x72
        /*007e*/ 	.byte	0x61, 0x69, 0x74, 0x73, 0x5f, 0x73, 0x6d, 0x31, 0x30, 0x30, 0x2e, 0x68, 0x70, 0x70, 0x00
	.type		$str$25,@object
	.size		$str$25,(__unnamed_1 - $str$25)
$str$25:
        /*008d*/ 	.byte	0x28, 0x28, 0x75, 0x69, 0x6e, 0x74, 0x33, 0x32, 0x5f, 0x74, 0x28, 0x74, 0x68, 0x72, 0x65, 0x61
        /*009d*/ 	.byte	0x64, 0x49, 0x64, 0x78, 0x2e, 0x78, 0x29, 0x20, 0x2f, 0x20, 0x33, 0x32, 0x29, 0x20, 0x25, 0x20
        /*00ad*/ 	.byte	0x34, 0x29, 0x20, 0x3d, 0x3d, 0x20, 0x28, 0x28, 0x28, 0x74, 0x6d, 0x65, 0x6d, 0x5f, 0x61, 0x64
        /*00bd*/ 	.byte	0x64, 0x72, 0x20, 0x3e, 0x3e, 0x20, 0x31, 0x36, 0x29, 0x20, 0x2f, 0x20, 0x33, 0x32, 0x29, 0x20
        /*00cd*/ 	.byte	0x25, 0x20, 0x34, 0x29, 0x00
	.type		__unnamed_1,@object
	.size		__unnamed_1,(__unnamed_2 - __unnamed_1)
__unnamed_1:
        /*00d2*/ 	.byte	0x61, 0x75, 0x74, 0x6f, 0x20, 0x63, 0x75, 0x74, 0x65, 0x3a, 0x3a, 0x61, 0x73, 0x5f, 0x70, 0x6f
        /* <DEDUP_REMOVED lines=24> */
        /*0262*/ 	.byte	0x43, 0x3c, 0x32, 0x30, 0x34, 0x38, 0x3e, 0x3e, 0x3e, 0x3e, 0x5d, 0x00
	.type		__unnamed_2,@object
	.size		__unnamed_2,(.L_2 - __unnamed_2)
__unnamed_2:
        /* <DEDUP_REMOVED lines=42> */
        /*050e*/ 	.byte	0x3e, 0x5d, 0x00
.L_2:


//--------------------- .nv.shared._ZN7cutlass13device_kernelINS_4gemm6kernel13GemmUniversalIN4cute5tupleIJiiiiEEENS1_10collective13CollectiveMmaINS1_35MainloopSm100TmaUmmaWarpSpecializedILi8ELi2ELi4ENS5_IJNS4_1CILi2EEENSA_ILi1EEESC_EEEEENS5_IJNSA_ILi128EEENSA_ILi64EEESG_EEENS_10tfloat32_tENS5_IJlSC_lEEESI_SJ_NS4_8TiledMMAINS4_8MMA_AtomIJNS4_23SM100_MMA_TF32_2x1SM_SSISI_SI_fLi128ELi64ELNS4_4UMMA5MajorE0ELSO_0ELNSN_7ScaleInE0ELSP_0EEEEEENS4_6LayoutINS5_IJSC_SC_SC_EEENS5_IJNSA_ILi0EEESU_SU_EEEEENS5_IJNS4_10UnderscoreESX_SX_EEEEENS4_18SM100_TMA_2SM_LOADENS4_14ComposedLayoutINS4_7SwizzleILi3ELi4ELi3EEENS4_18smem_ptr_flag_bitsILi32EEENSS_INS5_IJNSA_ILi8EEENSA_ILi32EEEEEENS5_IJS17_SC_EEEEEEEvNS4_8identityES10_S1B_vS1C_EENS_8epilogue10collective18CollectiveEpilogueINS1E_23Sm100TmaWarpSpecializedILi3ELi2ELi16ELb1ELb0EEEJNS5_IJSG_SG_SG_EEENS5_IJNSS_ISG_SC_EENSS_INS5_IJNSA_ILi16EEESB_EEENS5_IJSC_S17_EEEEEEEESI_SJ_SI_SJ_NS1E_6fusion15FusionCallbacksIS1I_NS1Q_17LinearCombinationISI_fSI_fLNS_15FloatRoundStyleE2EEES1J_S1P_JEEENS4_5SM1004TMEM4LOAD26SM100_TMEM_LOAD_32dp32b16xENS4_13SM90_TMA_LOADENS11_INS12_ILi2ELi4ELi3EEES15_NSS_INS5_IJS16_S1L_EEENS5_IJS1L_SC_EEEEEEENS4_39AutoVectorizingCopyWithAssumedAlignmentILi128EEENS4_14SM90_TMA_STOREES25_S27_S27_EEEvvEEEEvNT_6ParamsE --------------------------
	.section	.nv.shared._ZN7cutlass13device_kernelINS_4gemm6kernel13GemmUniversalIN4cute5tupleIJiiiiEEENS1_10collective13CollectiveMmaINS1_35MainloopSm100TmaUmmaWarpSpecializedILi8ELi2ELi4ENS5_IJNS4_1CILi2EEENSA_ILi1EEESC_EEEEENS5_IJNSA_ILi128EEENSA_ILi64EEESG_EEENS_10tfloat32_tENS5_IJlSC_lEEESI_SJ_NS4_8TiledMMAINS4_8MMA_AtomIJNS4_23SM100_MMA_TF32_2x1SM_SSISI_SI_fLi128ELi64ELNS4_4UMMA5MajorE0ELSO_0ELNSN_7ScaleInE0ELSP_0EEEEEENS4_6LayoutINS5_IJSC_SC_SC_EEENS5_IJNSA_ILi0EEESU_SU_EEEEENS5_IJNS4_10UnderscoreESX_SX_EEEEENS4_18SM100_TMA_2SM_LOADENS4_14ComposedLayoutINS4_7SwizzleILi3ELi4ELi3EEENS4_18smem_ptr_flag_bitsILi32EEENSS_INS5_IJNSA_ILi8EEENSA_ILi32EEEEEENS5_IJS17_SC_EEEEEEEvNS4_8identityES10_S1B_vS1C_EENS_8epilogue10collective18CollectiveEpilogueINS1E_23Sm100TmaWarpSpecializedILi3ELi2ELi16ELb1ELb0EEEJNS5_IJSG_SG_SG_EEENS5_IJNSS_ISG_SC_EENSS_INS5_IJNSA_ILi16EEESB_EEENS5_IJSC_S17_EEEEEEEESI_SJ_SI_SJ_NS1E_6fusion15FusionCallbacksIS1I_NS1Q_17LinearCombinationISI_fSI_fLNS_15FloatRoundStyleE2EEES1J_S1P_JEEENS4_5SM1004TMEM4LOAD26SM100_TMEM_LOAD_32dp32b16xENS4_13SM90_TMA_LOADENS11_INS12_ILi2ELi4ELi3EEES15_NSS_INS5_IJS16_S1L_EEENS5_IJS1L_SC_EEEEEEENS4_39AutoVectorizingCopyWithAssumedAlignmentILi128EEENS4_14SM90_TMA_STOREES25_S27_S27_EEEvvEEEEvNT_6ParamsE,"aw",@nobits
	.sectionflags	@""
	.align	16
	.zero		1024


//--------------------- .nv.shared.reserved.0     --------------------------
	.section	.nv.shared.reserved.0,"aw",@nobits
	.weak		__nv_reservedSMEM_offset_0_alias
	.size		__nv_reservedSMEM_offset_0_alias, 0, 64
	.other		__nv_reservedSMEM_offset_0_alias,@"STO_CUDA_RESERVED_SHARED STV_DEFAULT"
__nv_reservedSMEM_offset_0_alias:
	.zero		0
.nv.shared.reserved.0:
	.zero		64
	.weak		__nv_reservedSMEM_tcgen05_partition
	.type		__nv_reservedSMEM_tcgen05_partition,@object
	.size		__nv_reservedSMEM_tcgen05_partition,(.L_0 - __nv_reservedSMEM_tcgen05_partition)
__nv_reservedSMEM_tcgen05_partition:
	.zero		32
.L_0:


//--------------------- .nv.global                --------------------------
	.section	.nv.global,"aw",@nobits
.nv.global:
	.type		_ZN40_INTERNAL_667c9422_4_k_cu_32bb1e29_102524cute1_E,@object
	.size		_ZN40_INTERNAL_667c9422_4_k_cu_32bb1e29_102524cute1_E,(_ZN40_INTERNAL_667c9422_4_k_cu_32bb1e29_102524cuda3std3__45__cpo6cbeginE - _ZN40_INTERNAL_667c9422_4_k_cu_32bb1e29_102524cute1_E)
_ZN40_INTERNAL_667c9422_4_k_cu_32bb1e29_102524cute1_E:
	.zero		1
	.type		_ZN40_INTERNAL_667c9422_4_k_cu_32bb1e29_102524cuda3std3__45__cpo6cbeginE,@object
	.size		_ZN40_INTERNAL_667c9422_4_k_cu_32bb1e29_102524cuda3std3__45__cpo6cbeginE,(_ZN40_INTERNAL_667c9422_4_k_cu_32bb1e29_102524cuda3std3__48in_placeE - _ZN40_INTERNAL_667c9422_4_k_cu_32bb1e29_102524cuda3std3__45__cpo6cbeginE)
_ZN40_INTERNAL_667c9422_4_k_cu_32bb1e29_102524cuda3std3__45__cpo6cbeginE:
	.zero		1
	.type		_ZN40_INTERNAL_667c9422_4_k_cu_32bb1e29_102524cuda3std3__48in_placeE,@object
	.size		_ZN40_INTERNAL_667c9422_4_k_cu_32bb1e29_102524cuda3std3__48in_placeE,(_ZN40_INTERNAL_667c9422_4_k_cu_32bb1e29_102524cuda3std6ranges3__45__cpo9iter_moveE - _ZN40_INTERNAL_667c9422_4_k_cu_32bb1e29_102524cuda3std3__48in_placeE)
_ZN40_INTERNAL_667c9422_4_k_cu_32bb1e29_102524cuda3std3__48in_placeE:
	.zero		1
	.type		_ZN40_INTERNAL_667c9422_4_k_cu_32bb1e29_102524cuda3std6ranges3__45__cpo9iter_moveE,@object
	.size		_ZN40_INTERNAL_667c9422_4_k_cu_32bb1e29_102524cuda3std6ranges3__45__cpo9iter_moveE,(_ZN40_INTERNAL_667c9422_4_k_cu_32bb1e29_102524cuda3std3__45__cpo5beginE - _ZN40_INTERNAL_667c9422_4_k_cu_32bb1e29_102524cuda3std6ranges3__45__cpo9iter_moveE)
_ZN40_INTERNAL_667c9422_4_k_cu_32bb1e29_102524cuda3std6ranges3__45__cpo9iter_moveE:
	.zero		1
	.type		_ZN40_INTERNAL_667c9422_4_k_cu_32bb1e29_102524cuda3std3__45__cpo5beginE,@object
	.size		_ZN40_INTERNAL_667c9422_4_k_cu_32bb1e29_102524cuda3std3__45__cpo5beginE,(_ZN40_INTERNAL_667c9422_4_k_cu_32bb1e29_102524cuda3std3__442_GLOBAL__N__667c9422_4_k_cu_32bb1e29_102526ignoreE - _ZN40_INTERNAL_667c9422_4_k_cu_32bb1e29_102524cuda3std3__45__cpo5beginE)
_ZN40_INTERNAL_667c9422_4_k_cu_32bb1e29_102524cuda3std3__45__cpo5beginE:
	.zero		1
	.type		_ZN40_INTERNAL_667c9422_4_k_cu_32bb1e29_102524cuda3std3__442_GLOBAL__N__667c9422_4_k_cu_32bb1e29_102526ignoreE,@object
	.size		_ZN40_INTERNAL_667c9422_4_k_cu_32bb1e29_102524cuda3std3__442_GLOBAL__N__667c9422_4_k_cu_32bb1e29_102526ignoreE,(_ZN40_INTERNAL_667c9422_4_k_cu_32bb1e29_102524cute7productE - _ZN40_INTERNAL_667c9422_4_k_cu_32bb1e29_102524cuda3std3__442_GLOBAL__N__667c9422_4_k_cu_32bb1e29_102526ignoreE)
_ZN40_INTERNAL_667c9422_4_k_cu_32bb1e29_102524cuda3std3__442_GLOBAL__N__667c9422_4_k_cu_32bb1e29_102526ignoreE:
	.zero		1
	.type		_ZN40_INTERNAL_667c9422_4_k_cu_32bb1e29_102524cute7productE,@object
	.size		_ZN40_INTERNAL_667c9422_4_k_cu_32bb1e29_102524cute7productE,(_ZN40_INTERNAL_667c9422_4_k_cu_32bb1e29_102524cuda3std3__45__cpo3endE - _ZN40_INTERNAL_667c9422_4_k_cu_32bb1e29_102524cute7productE)
_ZN40_INTERNAL_667c9422_4_k_cu_32bb1e29_102524cute7productE:
	.zero		1
	.type		_ZN40_INTERNAL_667c9422_4_k_cu_32bb1e29_102524cuda3std3__45__cpo3endE,@object
	.size		_ZN40_INTERNAL_667c9422_4_k_cu_32bb1e29_102524cuda3std3__45__cpo3endE,(_ZN40_INTERNAL_667c9422_4_k_cu_32bb1e29_102524cuda3std3__419piecewise_constructE - _ZN40_INTERNAL_667c9422_4_k_cu_32bb1e29_102524cuda3std3__45__cpo3endE)
_ZN40_INTERNAL_667c9422_4_k_cu_32bb1e29_102524cuda3std3__45__cpo3endE:
	.zero		1
	.type		_ZN40_INTERNAL_667c9422_4_k_cu_32bb1e29_102524cuda3std3__419piecewise_constructE,@object
	.size		_ZN40_INTERNAL_667c9422_4_k_cu_32bb1e29_102524cuda3std3__419piecewise_constructE,(_ZN40_INTERNAL_667c9422_4_k_cu_32bb1e29_102524cuda3std3__45__cpo4cendE - _ZN40_INTERNAL_667c9422_4_k_cu_32bb1e29_102524cuda3std3__419piecewise_constructE)
_ZN40_INTERNAL_667c9422_4_k_cu_32bb1e29_102524cuda3std3__419piecewise_constructE:
	.zero		1
	.type		_ZN40_INTERNAL_667c9422_4_k_cu_32bb1e29_102524cuda3std3__45__cpo4cendE,@object
	.size		_ZN40_INTERNAL_667c9422_4_k_cu_32bb1e29_102524cuda3std3__45__cpo4cendE,(_ZN40_INTERNAL_667c9422_4_k_cu_32bb1e29_102524cuda3std6ranges3__45__cpo4swapE - _ZN40_INTERNAL_667c9422_4_k_cu_32bb1e29_102524cuda3std3__45__cpo4cendE)
_ZN40_INTERNAL_667c9422_4_k_cu_32bb1e29_102524cuda3std3__45__cpo4cendE:
	.zero		1
	.type		_ZN40_INTERNAL_667c9422_4_k_cu_32bb1e29_102524cuda3std6ranges3__45__cpo4swapE,@object
	.size		_ZN40_INTERNAL_667c9422_4_k_cu_32bb1e29_102524cuda3std6ranges3__45__cpo4swapE,(.L_10 - _ZN40_INTERNAL_667c9422_4_k_cu_32bb1e29_102524cuda3std6ranges3__45__cpo4swapE)
_ZN40_INTERNAL_667c9422_4_k_cu_32bb1e29_102524cuda3std6ranges3__45__cpo4swapE:
	.zero		1
.L_10:


//--------------------- .nv.constant0._ZN7cutlass13device_kernelINS_4gemm6kernel13GemmUniversalIN4cute5tupleIJiiiiEEENS1_10collective13CollectiveMmaINS1_35MainloopSm100TmaUmmaWarpSpecializedILi8ELi2ELi4ENS5_IJNS4_1CILi2EEENSA_ILi1EEESC_EEEEENS5_IJNSA_ILi128EEENSA_ILi64EEESG_EEENS_10tfloat32_tENS5_IJlSC_lEEESI_SJ_NS4_8TiledMMAINS4_8MMA_AtomIJNS4_23SM100_MMA_TF32_2x1SM_SSISI_SI_fLi128ELi64ELNS4_4UMMA5MajorE0ELSO_0ELNSN_7ScaleInE0ELSP_0EEEEEENS4_6LayoutINS5_IJSC_SC_SC_EEENS5_IJNSA_ILi0EEESU_SU_EEEEENS5_IJNS4_10UnderscoreESX_SX_EEEEENS4_18SM100_TMA_2SM_LOADENS4_14ComposedLayoutINS4_7SwizzleILi3ELi4ELi3EEENS4_18smem_ptr_flag_bitsILi32EEENSS_INS5_IJNSA_ILi8EEENSA_ILi32EEEEEENS5_IJS17_SC_EEEEEEEvNS4_8identityES10_S1B_vS1C_EENS_8epilogue10collective18CollectiveEpilogueINS1E_23Sm100TmaWarpSpecializedILi3ELi2ELi16ELb1ELb0EEEJNS5_IJSG_SG_SG_EEENS5_IJNSS_ISG_SC_EENSS_INS5_IJNSA_ILi16EEESB_EEENS5_IJSC_S17_EEEEEEEESI_SJ_SI_SJ_NS1E_6fusion15FusionCallbacksIS1I_NS1Q_17LinearCombinationISI_fSI_fLNS_15FloatRoundStyleE2EEES1J_S1P_JEEENS4_5SM1004TMEM4LOAD26SM100_TMEM_LOAD_32dp32b16xENS4_13SM90_TMA_LOADENS11_INS12_ILi2ELi4ELi3EEES15_NSS_INS5_IJS16_S1L_EEENS5_IJS1L_SC_EEEEEEENS4_39AutoVectorizingCopyWithAssumedAlignmentILi128EEENS4_14SM90_TMA_STOREES25_S27_S27_EEEvvEEEEvNT_6ParamsE --------------------------
	.section	.nv.constant0._ZN7cutlass13device_kernelINS_4gemm6kernel13GemmUniversalIN4cute5tupleIJiiiiEEENS1_10collective13CollectiveMmaINS1_35MainloopSm100TmaUmmaWarpSpecializedILi8ELi2ELi4ENS5_IJNS4_1CILi2EEENSA_ILi1EEESC_EEEEENS5_IJNSA_ILi128EEENSA_ILi64EEESG_EEENS_10tfloat32_tENS5_IJlSC_lEEESI_SJ_NS4_8TiledMMAINS4_8MMA_AtomIJNS4_23SM100_MMA_TF32_2x1SM_SSISI_SI_fLi128ELi64ELNS4_4UMMA5MajorE0ELSO_0ELNSN_7ScaleInE0ELSP_0EEEEEENS4_6LayoutINS5_IJSC_SC_SC_EEENS5_IJNSA_ILi0EEESU_SU_EEEEENS5_IJNS4_10UnderscoreESX_SX_EEEEENS4_18SM100_TMA_2SM_LOADENS4_14ComposedLayoutINS4_7SwizzleILi3ELi4ELi3EEENS4_18smem_ptr_flag_bitsILi32EEENSS_INS5_IJNSA_ILi8EEENSA_ILi32EEEEEENS5_IJS17_SC_EEEEEEEvNS4_8identityES10_S1B_vS1C_EENS_8epilogue10collective18CollectiveEpilogueINS1E_23Sm100TmaWarpSpecializedILi3ELi2ELi16ELb1ELb0EEEJNS5_IJSG_SG_SG_EEENS5_IJNSS_ISG_SC_EENSS_INS5_IJNSA_ILi16EEESB_EEENS5_IJSC_S17_EEEEEEEESI_SJ_SI_SJ_NS1E_6fusion15FusionCallbacksIS1I_NS1Q_17LinearCombinationISI_fSI_fLNS_15FloatRoundStyleE2EEES1J_S1P_JEEENS4_5SM1004TMEM4LOAD26SM100_TMEM_LOAD_32dp32b16xENS4_13SM90_TMA_LOADENS11_INS12_ILi2ELi4ELi3EEES15_NSS_INS5_IJS16_S1L_EEENS5_IJS1L_SC_EEEEEEENS4_39AutoVectorizingCopyWithAssumedAlignmentILi128EEENS4_14SM90_TMA_STOREES25_S27_S27_EEEvvEEEEvNT_6ParamsE,"a",@progbits
	.sectionflags	@""
	.align	4
.nv.constant0._ZN7cutlass13device_kernelINS_4gemm6kernel13GemmUniversalIN4cute5tupleIJiiiiEEENS1_10collective13CollectiveMmaINS1_35MainloopSm100TmaUmmaWarpSpecializedILi8ELi2ELi4ENS5_IJNS4_1CILi2EEENSA_ILi1EEESC_EEEEENS5_IJNSA_ILi128EEENSA_ILi64EEESG_EEENS_10tfloat32_tENS5_IJlSC_lEEESI_SJ_NS4_8TiledMMAINS4_8MMA_AtomIJNS4_23SM100_MMA_TF32_2x1SM_SSISI_SI_fLi128ELi64ELNS4_4UMMA5MajorE0ELSO_0ELNSN_7ScaleInE0ELSP_0EEEEEENS4_6LayoutINS5_IJSC_SC_SC_EEENS5_IJNSA_ILi0EEESU_SU_EEEEENS5_IJNS4_10UnderscoreESX_SX_EEEEENS4_18SM100_TMA_2SM_LOADENS4_14ComposedLayoutINS4_7SwizzleILi3ELi4ELi3EEENS4_18smem_ptr_flag_bitsILi32EEENSS_INS5_IJNSA_ILi8EEENSA_ILi32EEEEEENS5_IJS17_SC_EEEEEEEvNS4_8identityES10_S1B_vS1C_EENS_8epilogue10collective18CollectiveEpilogueINS1E_23Sm100TmaWarpSpecializedILi3ELi2ELi16ELb1ELb0EEEJNS5_IJSG_SG_SG_EEENS5_IJNSS_ISG_SC_EENSS_INS5_IJNSA_ILi16EEESB_EEENS5_IJSC_S17_EEEEEEEESI_SJ_SI_SJ_NS1E_6fusion15FusionCallbacksIS1I_NS1Q_17LinearCombinationISI_fSI_fLNS_15FloatRoundStyleE2EEES1J_S1P_JEEENS4_5SM1004TMEM4LOAD26SM100_TMEM_LOAD_32dp32b16xENS4_13SM90_TMA_LOADENS11_INS12_ILi2ELi4ELi3EEES15_NSS_INS5_IJS16_S1L_EEENS5_IJS1L_SC_EEEEEEENS4_39AutoVectorizingCopyWithAssumedAlignmentILi128EEENS4_14SM90_TMA_STOREES25_S27_S27_EEEvvEEEEvNT_6ParamsE:
	.zero		2944


//--------------------- SYMBOLS --------------------------

	.type		.nv.reservedSmem.offset0,@object
	.size		.nv.reservedSmem.offset0,0x4
	.type		.nv.reservedSmem.cap,@object
	.size		.nv.reservedSmem.cap,0x4
	.type		__assertfail,@function
